// auto-generated by cutlass_sweep.gemm — config: {"arch": "sm_90", "cluster_m": 2, "cluster_n": 2, "dtype": "e4m3", "stages": 3, "tile_k": 128, "tile_m": 128, "tile_n": 64}
#include "cutlass/cutlass.h"
#include "cutlass/gemm/collective/collective_builder.hpp"
#include "cutlass/gemm/device/gemm_universal_adapter.h"
#include "cutlass/gemm/kernel/gemm_universal.hpp"
#include "cutlass/epilogue/collective/collective_builder.hpp"

using ElemA = cutlass::float_e4m3_t;
using ElemB = cutlass::float_e4m3_t;
using ElemCD = cutlass::float_e4m3_t;
using Acc  = float;
using TileShape    = cute::Shape<cute::_128, cute::_64, cute::_128>;
using ClusterShape = cute::Shape<cute::_2, cute::_2, cute::_1>;

using CollectiveEpilogue = typename cutlass::epilogue::collective::CollectiveBuilder<
    cutlass::arch::Sm90, cutlass::arch::OpClassTensorOp,
    TileShape, ClusterShape,
    cutlass::epilogue::collective::EpilogueTileAuto,
    Acc, Acc,
    ElemCD, cutlass::layout::RowMajor, 128 / cutlass::sizeof_bits<ElemCD>::value,
    ElemCD, cutlass::layout::RowMajor, 128 / cutlass::sizeof_bits<ElemCD>::value,
    cutlass::epilogue::collective::EpilogueScheduleAuto
  >::CollectiveOp;

using CollectiveMainloop = typename cutlass::gemm::collective::CollectiveBuilder<
    cutlass::arch::Sm90, cutlass::arch::OpClassTensorOp,
    ElemA, cutlass::layout::RowMajor, 128 / cutlass::sizeof_bits<ElemA>::value,
    ElemB, cutlass::layout::ColumnMajor, 128 / cutlass::sizeof_bits<ElemB>::value,
    Acc,
    TileShape, ClusterShape,
    cutlass::gemm::collective::StageCount<3>,
    cutlass::gemm::collective::KernelScheduleAuto
  >::CollectiveOp;

using GemmKernel = cutlass::gemm::kernel::GemmUniversal<
    cute::Shape<int,int,int,int>,
    CollectiveMainloop,
    CollectiveEpilogue
>;
using Gemm = cutlass::gemm::device::GemmUniversalAdapter<GemmKernel>;

// Force the device kernel symbol into the cubin without needing a host main.
auto* _anchor = &cutlass::device_kernel<GemmKernel>;


// ===== COMPILED SASS (sm_90a) =====

	.target	sm_90a

	.elftype	@"ET_EXEC"


//--------------------- .note.nv.tkinfo           --------------------------
	.section	.note.nv.tkinfo,"",@"SHT_NOTE"
	.sectionflags	@"SHF_NOTE_NV_TKINFO"
	.tkinfo
        /*0018*/ 	.word	0x00000002
        /*0030*/ 	.string	""
        /*0030*/ 	.string	"ptxas"
        /*0030*/ 	.string	"Cuda compilation tools, release 13.0, V13.0.88"
        /*0030*/ 	.string	"Build cuda_13.0.r13.0/compiler.36424714_0"
        /*0030*/ 	.string	"-arch sm_90a -m 64 "



//--------------------- .note.nv.cuinfo           --------------------------
	.section	.note.nv.cuinfo,"",@"SHT_NOTE"
	.sectionflags	@"SHF_NOTE_NV_CUINFO"
        /*0018*/ 	.short	0x0002
        /*001a*/ 	.short	0x005a
        /*001c*/ 	.short	0x0082
	.zero		2


//--------------------- .nv.info                  --------------------------
	.section	.nv.info,"",@"SHT_CUDA_INFO"
	.align	4


	//----- nvinfo : EIATTR_REGCOUNT
	.align		4
        /*0000*/ 	.byte	0x04, 0x2f
        /*0002*/ 	.short	(.L_12 - .L_11)
	.align		4
.L_11:
        /*0004*/ 	.word	index@(_ZN7cutlass13device_kernelINS_4gemm6kernel13GemmUniversalIN4cute5tupleIJiiiiEEENS1_10collective13CollectiveMmaINS1_37MainloopSm90TmaGmmaWarpSpecializedFP8ILi3ENS5_IJNS4_1CILi2EEESB_NSA_ILi1EEEEEENS1_35KernelTmaWarpSpecializedCooperativeEEENS5_IJNSA_ILi128EEENSA_ILi64EEESG_EEENS_12float_e4m3_tENS5_IJlSC_lEEESJ_SK_NS4_8TiledMMAINS4_8MMA_AtomIJNS4_4SM904GMMA30MMA_64x64x32_F32E4M3E4M3_SS_TNILNSO_7ScaleInE1ELSQ_1EEEEEENS4_6LayoutINS5_IJSB_SC_SC_EEENS5_IJSC_NSA_ILi0EEESV_EEEEENS5_IJNS4_10UnderscoreESY_SY_EEEEENS4_23SM90_TMA_LOAD_MULTICASTENS4_14ComposedLayoutINS4_7SwizzleILi3ELi4ELi3EEENS4_18smem_ptr_flag_bitsILi8EEENST_INS5_IJNSA_ILi8EEESG_EEENS5_IJSG_SC_EEEEEEEvNS4_8identityES11_S1B_vS1C_EENS_8epilogue10collective6detail29Sm90TmaWarpSpecializedAdapterINS1F_15DefaultEpilogueISJ_SK_SK_NS1E_6thread17LinearCombinationISJ_Li1EffLNS1J_9ScaleType4KindE0ELNS_15FloatRoundStyleE2ESJ_EENS1_15EpilogueDefaultEEEEEvvEEEEvNT_6ParamsE)
        /*0008*/ 	.word	0x000000a8


	//----- nvinfo : EIATTR_FRAME_SIZE
	.align		4
.L_12:
        /*000c*/ 	.byte	0x04, 0x11
        /*000e*/ 	.short	(.L_14 - .L_13)
	.align		4
.L_13:
        /*0010*/ 	.word	index@(_ZN7cutlass13device_kernelINS_4gemm6kernel13GemmUniversalIN4cute5tupleIJiiiiEEENS1_10collective13CollectiveMmaINS1_37MainloopSm90TmaGmmaWarpSpecializedFP8ILi3ENS5_IJNS4_1CILi2EEESB_NSA_ILi1EEEEEENS1_35KernelTmaWarpSpecializedCooperativeEEENS5_IJNSA_ILi128EEENSA_ILi64EEESG_EEENS_12float_e4m3_tENS5_IJlSC_lEEESJ_SK_NS4_8TiledMMAINS4_8MMA_AtomIJNS4_4SM904GMMA30MMA_64x64x32_F32E4M3E4M3_SS_TNILNSO_7ScaleInE1ELSQ_1EEEEEENS4_6LayoutINS5_IJSB_SC_SC_EEENS5_IJSC_NSA_ILi0EEESV_EEEEENS5_IJNS4_10UnderscoreESY_SY_EEEEENS4_23SM90_TMA_LOAD_MULTICASTENS4_14ComposedLayoutINS4_7SwizzleILi3ELi4ELi3EEENS4_18smem_ptr_flag_bitsILi8EEENST_INS5_IJNSA_ILi8EEESG_EEENS5_IJSG_SC_EEEEEEEvNS4_8identityES11_S1B_vS1C_EENS_8epilogue10collective6detail29Sm90TmaWarpSpecializedAdapterINS1F_15DefaultEpilogueISJ_SK_SK_NS1E_6thread17LinearCombinationISJ_Li1EffLNS1J_9ScaleType4KindE0ELNS_15FloatRoundStyleE2ESJ_EENS1_15EpilogueDefaultEEEEEvvEEEEvNT_6ParamsE)
        /*0014*/ 	.word	0x00000000


	//----- nvinfo : EIATTR_MIN_STACK_SIZE
	.align		4
.L_14:
        /*0018*/ 	.byte	0x04, 0x12
        /*001a*/ 	.short	(.L_16 - .L_15)
	.align		4
.L_15:
        /*001c*/ 	.word	index@(_ZN7cutlass13device_kernelINS_4gemm6kernel13GemmUniversalIN4cute5tupleIJiiiiEEENS1_10collective13CollectiveMmaINS1_37MainloopSm90TmaGmmaWarpSpecializedFP8ILi3ENS5_IJNS4_1CILi2EEESB_NSA_ILi1EEEEEENS1_35KernelTmaWarpSpecializedCooperativeEEENS5_IJNSA_ILi128EEENSA_ILi64EEESG_EEENS_12float_e4m3_tENS5_IJlSC_lEEESJ_SK_NS4_8TiledMMAINS4_8MMA_AtomIJNS4_4SM904GMMA30MMA_64x64x32_F32E4M3E4M3_SS_TNILNSO_7ScaleInE1ELSQ_1EEEEEENS4_6LayoutINS5_IJSB_SC_SC_EEENS5_IJSC_NSA_ILi0EEESV_EEEEENS5_IJNS4_10UnderscoreESY_SY_EEEEENS4_23SM90_TMA_LOAD_MULTICASTENS4_14ComposedLayoutINS4_7SwizzleILi3ELi4ELi3EEENS4_18smem_ptr_flag_bitsILi8EEENST_INS5_IJNSA_ILi8EEESG_EEENS5_IJSG_SC_EEEEEEEvNS4_8identityES11_S1B_vS1C_EENS_8epilogue10collective6detail29Sm90TmaWarpSpecializedAdapterINS1F_15DefaultEpilogueISJ_SK_SK_NS1E_6thread17LinearCombinationISJ_Li1EffLNS1J_9ScaleType4KindE0ELNS_15FloatRoundStyleE2ESJ_EENS1_15EpilogueDefaultEEEEEvvEEEEvNT_6ParamsE)
        /*0020*/ 	.word	0x00000000
.L_16:


//--------------------- .nv.compat                --------------------------
	.section	.nv.compat,"",@"SHT_CUDA_COMPAT_INFO"
	.align	4
        /*0000*/ 	.byte	0x02, 0x09, 0x01, 0x00, 0x02, 0x02, 0x04, 0x00, 0x02, 0x05, 0x05, 0x00, 0x03, 0x07, 0x01, 0x01
        /*0010*/ 	.byte	0x02, 0x03, 0x01, 0x00, 0x02, 0x06, 0x01, 0x00, 0x04, 0x0b, 0x08, 0x00, 0x00, 0x00, 0x00, 0x00
        /*0020*/ 	.byte	0x00, 0x00, 0x00, 0x00


//--------------------- .nv.info._ZN7cutlass13device_kernelINS_4gemm6kernel13GemmUniversalIN4cute5tupleIJiiiiEEENS1_10collective13CollectiveMmaINS1_37MainloopSm90TmaGmmaWarpSpecializedFP8ILi3ENS5_IJNS4_1CILi2EEESB_NSA_ILi1EEEEEENS1_35KernelTmaWarpSpecializedCooperativeEEENS5_IJNSA_ILi128EEENSA_ILi64EEESG_EEENS_12float_e4m3_tENS5_IJlSC_lEEESJ_SK_NS4_8TiledMMAINS4_8MMA_AtomIJNS4_4SM904GMMA30MMA_64x64x32_F32E4M3E4M3_SS_TNILNSO_7ScaleInE1ELSQ_1EEEEEENS4_6LayoutINS5_IJSB_SC_SC_EEENS5_IJSC_NSA_ILi0EEESV_EEEEENS5_IJNS4_10UnderscoreESY_SY_EEEEENS4_23SM90_TMA_LOAD_MULTICASTENS4_14ComposedLayoutINS4_7SwizzleILi3ELi4ELi3EEENS4_18smem_ptr_flag_bitsILi8EEENST_INS5_IJNSA_ILi8EEESG_EEENS5_IJSG_SC_EEEEEEEvNS4_8identityES11_S1B_vS1C_EENS_8epilogue10collective6detail29Sm90TmaWarpSpecializedAdapterINS1F_15DefaultEpilogueISJ_SK_SK_NS1E_6thread17LinearCombinationISJ_Li1EffLNS1J_9ScaleType4KindE0ELNS_15FloatRoundStyleE2ESJ_EENS1_15EpilogueDefaultEEEEEvvEEEEvNT_6ParamsE --------------------------
	.section	.nv.info._ZN7cutlass13device_kernelINS_4gemm6kernel13GemmUniversalIN4cute5tupleIJiiiiEEENS1_10collective13CollectiveMmaINS1_37MainloopSm90TmaGmmaWarpSpecializedFP8ILi3ENS5_IJNS4_1CILi2EEESB_NSA_ILi1EEEEEENS1_35KernelTmaWarpSpecializedCooperativeEEENS5_IJNSA_ILi128EEENSA_ILi64EEESG_EEENS_12float_e4m3_tENS5_IJlSC_lEEESJ_SK_NS4_8TiledMMAINS4_8MMA_AtomIJNS4_4SM904GMMA30MMA_64x64x32_F32E4M3E4M3_SS_TNILNSO_7ScaleInE1ELSQ_1EEEEEENS4_6LayoutINS5_IJSB_SC_SC_EEENS5_IJSC_NSA_ILi0EEESV_EEEEENS5_IJNS4_10UnderscoreESY_SY_EEEEENS4_23SM90_TMA_LOAD_MULTICASTENS4_14ComposedLayoutINS4_7SwizzleILi3ELi4ELi3EEENS4_18smem_ptr_flag_bitsILi8EEENST_INS5_IJNSA_ILi8EEESG_EEENS5_IJSG_SC_EEEEEEEvNS4_8identityES11_S1B_vS1C_EENS_8epilogue10collective6detail29Sm90TmaWarpSpecializedAdapterINS1F_15DefaultEpilogueISJ_SK_SK_NS1E_6thread17LinearCombinationISJ_Li1EffLNS1J_9ScaleType4KindE0ELNS_15FloatRoundStyleE2ESJ_EENS1_15EpilogueDefaultEEEEEvvEEEEvNT_6ParamsE,"",@"SHT_CUDA_INFO"
	.sectionflags	@""
	.align	4


	//----- nvinfo : EIATTR_CUDA_API_VERSION
	.align		4
        /*0000*/ 	.byte	0x04, 0x37
        /*0002*/ 	.short	(.L_18 - .L_17)
.L_17:
        /*0004*/ 	.word	0x00000082


	//----- nvinfo : EIATTR_KPARAM_INFO
	.align		4
.L_18:
        /*0008*/ 	.byte	0x04, 0x17
        /*000a*/ 	.short	(.L_20 - .L_19)
.L_19:
        /*000c*/ 	.word	0x00000000
        /*0010*/ 	.short	0x0000
        /*0012*/ 	.short	0x0070
        /*0014*/ 	.byte	0x00, 0xf0, 0x01, 0x10


	//----- nvinfo : EIATTR_SPARSE_MMA_MASK
	.align		4
.L_20:
        /*0018*/ 	.byte	0x03, 0x50
        /*001a*/ 	.short	0x0000


	//----- nvinfo : EIATTR_MAXREG_COUNT
	.align		4
        /*001c*/ 	.byte	0x03, 0x1b
        /*001e*/ 	.short	0x00a8


	//----- nvinfo : EIATTR_NUM_BARRIERS
	.align		4
        /*0020*/ 	.byte	0x02, 0x4c
        /*0022*/ 	.byte	0x01
	.zero		1


	//----- nvinfo : EIATTR_MERCURY_ISA_VERSION
	.align		4
        /*0024*/ 	.byte	0x03, 0x5f
        /*0026*/ 	.short	0x0101


	//----- nvinfo : EIATTR_INT_WARP_WIDE_INSTR_OFFSETS
	.align		4
        /*0028*/ 	.byte	0x04, 0x31
        /*002a*/ 	.short	(.L_22 - .L_21)


	//   ....[0]....
.L_21:
        /*002c*/ 	.word	0x00000450


	//   ....[1]....
        /*0030*/ 	.word	0x00000580


	//   ....[2]....
        /*0034*/ 	.word	0x00000660


	//----- nvinfo : EIATTR_COOP_GROUP_MASK_REGIDS
	.align		4
.L_22:
        /*0038*/ 	.byte	0x04, 0x29
        /*003a*/ 	.short	(.L_24 - .L_23)


	//   ....[0]....
.L_23:
        /*003c*/ 	.word	0xffffffff


	//   ....[1]....
        /*0040*/ 	.word	0xffffffff


	//   ....[2]....
        /*0044*/ 	.word	0xffffffff


	//   ....[3]....
        /*0048*/ 	.word	0xffffffff


	//   ....[4]....
        /*004c*/ 	.word	0xffffffff


	//   ....[5]....
        /*0050*/ 	.word	0xffffffff


	//----- nvinfo : EIATTR_COOP_GROUP_INSTR_OFFSETS
	.align		4
.L_24:
        /*0054*/ 	.byte	0x04, 0x28
        /*0056*/ 	.short	(.L_26 - .L_25)


	//   ....[0]....
.L_25:
        /*0058*/ 	.word	0x00000060


	//   ....[1]....
        /*005c*/ 	.word	0x00000070


	//   ....[2]....
        /*0060*/ 	.word	0x00000130


	//   ....[3]....
        /*0064*/ 	.word	0x000002b0


	//   ....[4]....
        /*0068*/ 	.word	0x000007d0


	//   ....[5]....
        /*006c*/ 	.word	0x00001240


	//----- nvinfo : EIATTR_REG_RECONFIG
	.align		4
.L_26:
        /*0070*/ 	.byte	0x01, 0x54
	.zero		2


	//----- nvinfo : EIATTR_MBARRIER_INSTR_OFFSETS
	.align		4
        /*0074*/ 	.byte	0x04, 0x39
        /*0076*/ 	.short	(.L_28 - .L_27)


	//   ....[0]....
.L_27:
        /*0078*/ 	.word	0x00000230
        /*007c*/ 	.word	0x000000ff
        /*0080*/ 	.word	0x00000000
        /*0084*/ 	.short	0x0100
        /*0086*/ 	.byte	0x08
	.zero		1


	//   ....[1]....
        /*0088*/ 	.word	0x00000240
        /*008c*/ 	.word	0x000000ff
        /*0090*/ 	.word	0x00000018
        /*0094*/ 	.short	0x0100
        /*0096*/ 	.byte	0x08
	.zero		1


	//   ....[2]....
        /*0098*/ 	.word	0x00000250
        /*009c*/ 	.word	0x000000ff
        /*00a0*/ 	.word	0x00000008
        /*00a4*/ 	.short	0x0100
        /*00a6*/ 	.byte	0x08
	.zero		1


	//   ....[3]....
        /*00a8*/ 	.word	0x00000260
        /*00ac*/ 	.word	0x000000ff
        /*00b0*/ 	.word	0x00000020
        /*00b4*/ 	.short	0x0100
        /*00b6*/ 	.byte	0x08
	.zero		1


	//   ....[4]....
        /*00b8*/ 	.word	0x00000270
        /*00bc*/ 	.word	0x000000ff
        /*00c0*/ 	.word	0x00000010
        /*00c4*/ 	.short	0x0100
        /*00c6*/ 	.byte	0x08
	.zero		1


	//   ....[5]....
        /*00c8*/ 	.word	0x00000280
        /*00cc*/ 	.word	0x000000ff
        /*00d0*/ 	.word	0x00000028
        /*00d4*/ 	.short	0x0100
        /*00d6*/ 	.byte	0x08
	.zero		1


	//   ....[6]....
        /*00d8*/ 	.word	0x000006e0
        /*00dc*/ 	.word	0x000000ff
        /*00e0*/ 	.word	0x00000040
        /*00e4*/ 	.short	0x0100
        /*00e6*/ 	.byte	0x06
	.zero		1


	//   ....[7]....
        /*00e8*/ 	.word	0x00000770
        /*00ec*/ 	.word	0x000000ff
        /*00f0*/ 	.word	0x00000048
        /*00f4*/ 	.short	0x0100
        /*00f6*/ 	.byte	0x06
	.zero		1


	//   ....[8]....
        /*00f8*/ 	.word	0x00001580
        /*00fc*/ 	.word	0x000000ff
        /*0100*/ 	.word	0x00000000
        /*0104*/ 	.short	0x010a
        /*0106*/ 	.byte	0x06
	.zero		1


	//   ....[9]....
        /*0108*/ 	.word	0x000015c0
        /*010c*/ 	.word	0x000000ff
        /*0110*/ 	.word	0x00000000
        /*0114*/ 	.short	0x010a
        /*0116*/ 	.byte	0x06
	.zero		1


	//   ....[10]....
        /*0118*/ 	.word	0x00001cc0
        /*011c*/ 	.word	0x000000ff
        /*0120*/ 	.word	0x00000000
        /*0124*/ 	.short	0x010a
        /*0126*/ 	.byte	0x0c
	.zero		1


	//   ....[11]....
        /*0128*/ 	.word	0x00001d00
        /*012c*/ 	.word	0x000000ff
        /*0130*/ 	.word	0x00000000
        /*0134*/ 	.short	0x010a
        /*0136*/ 	.byte	0x0c
	.zero		1


	//   ....[12]....
        /*0138*/ 	.word	0x000021f0
        /*013c*/ 	.word	0x0000000a
        /*0140*/ 	.word	0x00000000
        /*0144*/ 	.short	0x0101
        /*0146*/ 	.byte	0x3f
	.zero		1


	//   ....[13]....
        /*0148*/ 	.word	0x00002690
        /*014c*/ 	.word	0x00000008
        /*0150*/ 	.word	0x00000000
        /*0154*/ 	.short	0x0101
        /*0156*/ 	.byte	0x3f
	.zero		1


	//   ....[14]....
        /*0158*/ 	.word	0x00006020
        /*015c*/ 	.word	0x00000014
        /*0160*/ 	.word	0x00000018
        /*0164*/ 	.short	0x010a
        /*0166*/ 	.byte	0x3f
	.zero		1


	//   ....[15]....
        /*0168*/ 	.word	0x000063c0
        /*016c*/ 	.word	0x00000008
        /*0170*/ 	.word	0x00000048
        /*0174*/ 	.short	0x0101
        /*0176*/ 	.byte	0x3f
	.zero		1


	//   ....[16]....
        /*0178*/ 	.word	0x00006ae0
        /*017c*/ 	.word	0x00000004
        /*0180*/ 	.word	0x00000000
        /*0184*/ 	.short	0x010a
        /*0186*/ 	.byte	0x3f
	.zero		1


	//   ....[17]....
        /*0188*/ 	.word	0x00006b60
        /*018c*/ 	.word	0x00000006
        /*0190*/ 	.word	0x00000000
        /*0194*/ 	.short	0x010a
        /*0196*/ 	.byte	0x3f
	.zero		1


	//   ....[18]....
        /*0198*/ 	.word	0x00006bf0
        /*019c*/ 	.word	0x00000003
        /*01a0*/ 	.word	0x00000000
        /*01a4*/ 	.short	0x010a
        /*01a6*/ 	.byte	0x3f
	.zero		1


	//   ....[19]....
        /*01a8*/ 	.word	0x00006c60
        /*01ac*/ 	.word	0x00000009
        /*01b0*/ 	.word	0x00000000
        /*01b4*/ 	.short	0x010a
        /*01b6*/ 	.byte	0x3f
	.zero		1


	//   ....[20]....
        /*01b8*/ 	.word	0x00006cc0
        /*01bc*/ 	.word	0x0000000b
        /*01c0*/ 	.word	0x00000000
        /*01c4*/ 	.short	0x010a
        /*01c6*/ 	.byte	0x3f
	.zero		1


	//   ....[21]....
        /*01c8*/ 	.word	0x00006d90
        /*01cc*/ 	.word	0x00000014
        /*01d0*/ 	.word	0x00000018
        /*01d4*/ 	.short	0x010a
        /*01d6*/ 	.byte	0x3f
	.zero		1


	//   ....[22]....
        /*01d8*/ 	.word	0x00006e60
        /*01dc*/ 	.word	0x00000004
        /*01e0*/ 	.word	0x00000000
        /*01e4*/ 	.short	0x010a
        /*01e6*/ 	.byte	0x3f
	.zero		1


	//   ....[23]....
        /*01e8*/ 	.word	0x00006eb0
        /*01ec*/ 	.word	0x00000006
        /*01f0*/ 	.word	0x00000000
        /*01f4*/ 	.short	0x010a
        /*01f6*/ 	.byte	0x3f
	.zero		1


	//----- nvinfo : EIATTR_NUM_MBARRIERS
	.align		4
.L_28:
        /*01f8*/ 	.byte	0x03, 0x38
        /*01fa*/ 	.short	0x0008


	//----- nvinfo : EIATTR_EXIT_INSTR_OFFSETS
	.align		4
        /*01fc*/ 	.byte	0x04, 0x1c
        /*01fe*/ 	.short	(.L_30 - .L_29)


	//   ....[0]....
.L_29:
        /*0200*/ 	.word	0x00000930


	//   ....[1]....
        /*0204*/ 	.word	0x00001110


	//   ....[2]....
        /*0208*/ 	.word	0x00005660


	//   ....[3]....
        /*020c*/ 	.word	0x00005bc0


	//   ....[4]....
        /*0210*/ 	.word	0x00006c40


	//----- nvinfo : EIATTR_MAX_THREADS
	.align		4
.L_30:
        /*0214*/ 	.byte	0x04, 0x05
        /*0216*/ 	.short	(.L_32 - .L_31)
.L_31:
        /*0218*/ 	.word	0x00000180
        /*021c*/ 	.word	0x00000001
        /*0220*/ 	.word	0x00000001


	//----- nvinfo : EIATTR_CRS_STACK_SIZE
	.align		4
.L_32:
        /*0224*/ 	.byte	0x04, 0x1e
        /*0226*/ 	.short	(.L_34 - .L_33)
.L_33:
        /*0228*/ 	.word	0x00000000


	//----- nvinfo : EIATTR_CBANK_PARAM_SIZE
	.align		4
.L_34:
        /*022c*/ 	.byte	0x03, 0x19
        /*022e*/ 	.short	0x0470


	//----- nvinfo : EIATTR_PARAM_CBANK
	.align		4
        /*0230*/ 	.byte	0x04, 0x0a
        /*0232*/ 	.short	(.L_36 - .L_35)
	.align		4
.L_35:
        /*0234*/ 	.word	index@(.nv.constant0._ZN7cutlass13device_kernelINS_4gemm6kernel13GemmUniversalIN4cute5tupleIJiiiiEEENS1_10collective13CollectiveMmaINS1_37MainloopSm90TmaGmmaWarpSpecializedFP8ILi3ENS5_IJNS4_1CILi2EEESB_NSA_ILi1EEEEEENS1_35KernelTmaWarpSpecializedCooperativeEEENS5_IJNSA_ILi128EEENSA_ILi64EEESG_EEENS_12float_e4m3_tENS5_IJlSC_lEEESJ_SK_NS4_8TiledMMAINS4_8MMA_AtomIJNS4_4SM904GMMA30MMA_64x64x32_F32E4M3E4M3_SS_TNILNSO_7ScaleInE1ELSQ_1EEEEEENS4_6LayoutINS5_IJSB_SC_SC_EEENS5_IJSC_NSA_ILi0EEESV_EEEEENS5_IJNS4_10UnderscoreESY_SY_EEEEENS4_23SM90_TMA_LOAD_MULTICASTENS4_14ComposedLayoutINS4_7SwizzleILi3ELi4ELi3EEENS4_18smem_ptr_flag_bitsILi8EEENST_INS5_IJNSA_ILi8EEESG_EEENS5_IJSG_SC_EEEEEEEvNS4_8identityES11_S1B_vS1C_EENS_8epilogue10collective6detail29Sm90TmaWarpSpecializedAdapterINS1F_15DefaultEpilogueISJ_SK_SK_NS1E_6thread17LinearCombinationISJ_Li1EffLNS1J_9ScaleType4KindE0ELNS_15FloatRoundStyleE2ESJ_EENS1_15EpilogueDefaultEEEEEvvEEEEvNT_6ParamsE)
        /*0238*/ 	.short	0x0210
        /*023a*/ 	.short	0x0470


	//----- nvinfo : EIATTR_SW_WAR
	.align		4
.L_36:
        /*023c*/ 	.byte	0x04, 0x36
        /*023e*/ 	.short	(.L_38 - .L_37)
.L_37:
        /*0240*/ 	.word	0x00000008
.L_38:


//--------------------- .nv.callgraph             --------------------------
	.section	.nv.callgraph,"",@"SHT_CUDA_CALLGRAPH"
	.align	4
	.sectionentsize	8
	.align		4
        /*0000*/ 	.word	0x00000000
	.align		4
        /*0004*/ 	.word	0xffffffff
	.align		4
        /*0008*/ 	.word	0x00000000
	.align		4
        /*000c*/ 	.word	0xfffffffe
	.align		4
        /*0010*/ 	.word	0x00000000
	.align		4
        /*0014*/ 	.word	0xfffffffd
	.align		4
        /*0018*/ 	.word	0x00000000
	.align		4
        /*001c*/ 	.word	0xfffffffc


//--------------------- .nv.constant4             --------------------------
	.section	.nv.constant4,"a",@progbits
	.align	8
	.align		8
.nv.constant4:
        /*0000*/ 	.dword	_ZN39_INTERNAL_5432acf5_4_k_cu_4de83273_53604cuda3std3__45__cpo5beginE
	.align		8
        /*0008*/ 	.dword	_ZN39_INTERNAL_5432acf5_4_k_cu_4de83273_53604cuda3std3__45__cpo3endE
	.align		8
        /*0010*/ 	.dword	_ZN39_INTERNAL_5432acf5_4_k_cu_4de83273_53604cuda3std3__45__cpo6cbeginE
	.align		8
        /*0018*/ 	.dword	_ZN39_INTERNAL_5432acf5_4_k_cu_4de83273_53604cuda3std3__45__cpo4cendE
	.align		8
        /*0020*/ 	.dword	_ZN39_INTERNAL_5432acf5_4_k_cu_4de83273_53604cuda3std3__441_GLOBAL__N__5432acf5_4_k_cu_4de83273_53606ignoreE
	.align		8
        /*0028*/ 	.dword	_ZN39_INTERNAL_5432acf5_4_k_cu_4de83273_53604cuda3std3__419piecewise_constructE
	.align		8
        /*0030*/ 	.dword	_ZN39_INTERNAL_5432acf5_4_k_cu_4de83273_53604cuda3std3__48in_placeE
	.align		8
        /*0038*/ 	.dword	_ZN39_INTERNAL_5432acf5_4_k_cu_4de83273_53604cuda3std6ranges3__45__cpo4swapE
	.align		8
        /*0040*/ 	.dword	_ZN39_INTERNAL_5432acf5_4_k_cu_4de83273_53604cuda3std6ranges3__45__cpo9iter_moveE
	.align		8
        /*0048*/ 	.dword	_ZN39_INTERNAL_5432acf5_4_k_cu_4de83273_53604cute7productE
	.align		8
        /*0050*/ 	.dword	_ZN39_INTERNAL_5432acf5_4_k_cu_4de83273_53604cute1_E


//--------------------- .text._ZN7cutlass13device_kernelINS_4gemm6kernel13GemmUniversalIN4cute5tupleIJiiiiEEENS1_10collective13CollectiveMmaINS1_37MainloopSm90TmaGmmaWarpSpecializedFP8ILi3ENS5_IJNS4_1CILi2EEESB_NSA_ILi1EEEEEENS1_35KernelTmaWarpSpecializedCooperativeEEENS5_IJNSA_ILi128EEENSA_ILi64EEESG_EEENS_12float_e4m3_tENS5_IJlSC_lEEESJ_SK_NS4_8TiledMMAINS4_8MMA_AtomIJNS4_4SM904GMMA30MMA_64x64x32_F32E4M3E4M3_SS_TNILNSO_7ScaleInE1ELSQ_1EEEEEENS4_6LayoutINS5_IJSB_SC_SC_EEENS5_IJSC_NSA_ILi0EEESV_EEEEENS5_IJNS4_10UnderscoreESY_SY_EEEEENS4_23SM90_TMA_LOAD_MULTICASTENS4_14ComposedLayoutINS4_7SwizzleILi3ELi4ELi3EEENS4_18smem_ptr_flag_bitsILi8EEENST_INS5_IJNSA_ILi8EEESG_EEENS5_IJSG_SC_EEEEEEEvNS4_8identityES11_S1B_vS1C_EENS_8epilogue10collective6detail29Sm90TmaWarpSpecializedAdapterINS1F_15DefaultEpilogueISJ_SK_SK_NS1E_6thread17LinearCombinationISJ_Li1EffLNS1J_9ScaleType4KindE0ELNS_15FloatRoundStyleE2ESJ_EENS1_15EpilogueDefaultEEEEEvvEEEEvNT_6ParamsE --------------------------
	.section	.text._ZN7cutlass13device_kernelINS_4gemm6kernel13GemmUniversalIN4cute5tupleIJiiiiEEENS1_10collective13CollectiveMmaINS1_37MainloopSm90TmaGmmaWarpSpecializedFP8ILi3ENS5_IJNS4_1CILi2EEESB_NSA_ILi1EEEEEENS1_35KernelTmaWarpSpecializedCooperativeEEENS5_IJNSA_ILi128EEENSA_ILi64EEESG_EEENS_12float_e4m3_tENS5_IJlSC_lEEESJ_SK_NS4_8TiledMMAINS4_8MMA_AtomIJNS4_4SM904GMMA30MMA_64x64x32_F32E4M3E4M3_SS_TNILNSO_7ScaleInE1ELSQ_1EEEEEENS4_6LayoutINS5_IJSB_SC_SC_EEENS5_IJSC_NSA_ILi0EEESV_EEEEENS5_IJNS4_10UnderscoreESY_SY_EEEEENS4_23SM90_TMA_LOAD_MULTICASTENS4_14ComposedLayoutINS4_7SwizzleILi3ELi4ELi3EEENS4_18smem_ptr_flag_bitsILi8EEENST_INS5_IJNSA_ILi8EEESG_EEENS5_IJSG_SC_EEEEEEEvNS4_8identityES11_S1B_vS1C_EENS_8epilogue10collective6detail29Sm90TmaWarpSpecializedAdapterINS1F_15DefaultEpilogueISJ_SK_SK_NS1E_6thread17LinearCombinationISJ_Li1EffLNS1J_9ScaleType4KindE0ELNS_15FloatRoundStyleE2ESJ_EENS1_15EpilogueDefaultEEEEEvvEEEEvNT_6ParamsE,"ax",@progbits
	.align	128
.text._ZN7cutlass13device_kernelINS_4gemm6kernel13GemmUniversalIN4cute5tupleIJiiiiEEENS1_10collective13CollectiveMmaINS1_37MainloopSm90TmaGmmaWarpSpecializedFP8ILi3ENS5_IJNS4_1CILi2EEESB_NSA_ILi1EEEEEENS1_35KernelTmaWarpSpecializedCooperativeEEENS5_IJNSA_ILi128EEENSA_ILi64EEESG_EEENS_12float_e4m3_tENS5_IJlSC_lEEESJ_SK_NS4_8TiledMMAINS4_8MMA_AtomIJNS4_4SM904GMMA30MMA_64x64x32_F32E4M3E4M3_SS_TNILNSO_7ScaleInE1ELSQ_1EEEEEENS4_6LayoutINS5_IJSB_SC_SC_EEENS5_IJSC_NSA_ILi0EEESV_EEEEENS5_IJNS4_10UnderscoreESY_SY_EEEEENS4_23SM90_TMA_LOAD_MULTICASTENS4_14ComposedLayoutINS4_7SwizzleILi3ELi4ELi3EEENS4_18smem_ptr_flag_bitsILi8EEENST_INS5_IJNSA_ILi8EEESG_EEENS5_IJSG_SC_EEEEEEEvNS4_8identityES11_S1B_vS1C_EENS_8epilogue10collective6detail29Sm90TmaWarpSpecializedAdapterINS1F_15DefaultEpilogueISJ_SK_SK_NS1E_6thread17LinearCombinationISJ_Li1EffLNS1J_9ScaleType4KindE0ELNS_15FloatRoundStyleE2ESJ_EENS1_15EpilogueDefaultEEEEEvvEEEEvNT_6ParamsE:
        .type           _ZN7cutlass13device_kernelINS_4gemm6kernel13GemmUniversalIN4cute5tupleIJiiiiEEENS1_10collective13CollectiveMmaINS1_37MainloopSm90TmaGmmaWarpSpecializedFP8ILi3ENS5_IJNS4_1CILi2EEESB_NSA_ILi1EEEEEENS1_35KernelTmaWarpSpecializedCooperativeEEENS5_IJNSA_ILi128EEENSA_ILi64EEESG_EEENS_12float_e4m3_tENS5_IJlSC_lEEESJ_SK_NS4_8TiledMMAINS4_8MMA_AtomIJNS4_4SM904GMMA30MMA_64x64x32_F32E4M3E4M3_SS_TNILNSO_7ScaleInE1ELSQ_1EEEEEENS4_6LayoutINS5_IJSB_SC_SC_EEENS5_IJSC_NSA_ILi0EEESV_EEEEENS5_IJNS4_10UnderscoreESY_SY_EEEEENS4_23SM90_TMA_LOAD_MULTICASTENS4_14ComposedLayoutINS4_7SwizzleILi3ELi4ELi3EEENS4_18smem_ptr_flag_bitsILi8EEENST_INS5_IJNSA_ILi8EEESG_EEENS5_IJSG_SC_EEEEEEEvNS4_8identityES11_S1B_vS1C_EENS_8epilogue10collective6detail29Sm90TmaWarpSpecializedAdapterINS1F_15DefaultEpilogueISJ_SK_SK_NS1E_6thread17LinearCombinationISJ_Li1EffLNS1J_9ScaleType4KindE0ELNS_15FloatRoundStyleE2ESJ_EENS1_15EpilogueDefaultEEEEEvvEEEEvNT_6ParamsE,@function
        .size           _ZN7cutlass13device_kernelINS_4gemm6kernel13GemmUniversalIN4cute5tupleIJiiiiEEENS1_10collective13CollectiveMmaINS1_37MainloopSm90TmaGmmaWarpSpecializedFP8ILi3ENS5_IJNS4_1CILi2EEESB_NSA_ILi1EEEEEENS1_35KernelTmaWarpSpecializedCooperativeEEENS5_IJNSA_ILi128EEENSA_ILi64EEESG_EEENS_12float_e4m3_tENS5_IJlSC_lEEESJ_SK_NS4_8TiledMMAINS4_8MMA_AtomIJNS4_4SM904GMMA30MMA_64x64x32_F32E4M3E4M3_SS_TNILNSO_7ScaleInE1ELSQ_1EEEEEENS4_6LayoutINS5_IJSB_SC_SC_EEENS5_IJSC_NSA_ILi0EEESV_EEEEENS5_IJNS4_10UnderscoreESY_SY_EEEEENS4_23SM90_TMA_LOAD_MULTICASTENS4_14ComposedLayoutINS4_7SwizzleILi3ELi4ELi3EEENS4_18smem_ptr_flag_bitsILi8EEENST_INS5_IJNSA_ILi8EEESG_EEENS5_IJSG_SC_EEEEEEEvNS4_8identityES11_S1B_vS1C_EENS_8epilogue10collective6detail29Sm90TmaWarpSpecializedAdapterINS1F_15DefaultEpilogueISJ_SK_SK_NS1E_6thread17LinearCombinationISJ_Li1EffLNS1J_9ScaleType4KindE0ELNS_15FloatRoundStyleE2ESJ_EENS1_15EpilogueDefaultEEEEEvvEEEEvNT_6ParamsE,(.L_x_140 - _ZN7cutlass13device_kernelINS_4gemm6kernel13GemmUniversalIN4cute5tupleIJiiiiEEENS1_10collective13CollectiveMmaINS1_37MainloopSm90TmaGmmaWarpSpecializedFP8ILi3ENS5_IJNS4_1CILi2EEESB_NSA_ILi1EEEEEENS1_35KernelTmaWarpSpecializedCooperativeEEENS5_IJNSA_ILi128EEENSA_ILi64EEESG_EEENS_12float_e4m3_tENS5_IJlSC_lEEESJ_SK_NS4_8TiledMMAINS4_8MMA_AtomIJNS4_4SM904GMMA30MMA_64x64x32_F32E4M3E4M3_SS_TNILNSO_7ScaleInE1ELSQ_1EEEEEENS4_6LayoutINS5_IJSB_SC_SC_EEENS5_IJSC_NSA_ILi0EEESV_EEEEENS5_IJNS4_10UnderscoreESY_SY_EEEEENS4_23SM90_TMA_LOAD_MULTICASTENS4_14ComposedLayoutINS4_7SwizzleILi3ELi4ELi3EEENS4_18smem_ptr_flag_bitsILi8EEENST_INS5_IJNSA_ILi8EEESG_EEENS5_IJSG_SC_EEEEEEEvNS4_8identityES11_S1B_vS1C_EENS_8epilogue10collective6detail29Sm90TmaWarpSpecializedAdapterINS1F_15DefaultEpilogueISJ_SK_SK_NS1E_6thread17LinearCombinationISJ_Li1EffLNS1J_9ScaleType4KindE0ELNS_15FloatRoundStyleE2ESJ_EENS1_15EpilogueDefaultEEEEEvvEEEEvNT_6ParamsE)
        .other          _ZN7cutlass13device_kernelINS_4gemm6kernel13GemmUniversalIN4cute5tupleIJiiiiEEENS1_10collective13CollectiveMmaINS1_37MainloopSm90TmaGmmaWarpSpecializedFP8ILi3ENS5_IJNS4_1CILi2EEESB_NSA_ILi1EEEEEENS1_35KernelTmaWarpSpecializedCooperativeEEENS5_IJNSA_ILi128EEENSA_ILi64EEESG_EEENS_12float_e4m3_tENS5_IJlSC_lEEESJ_SK_NS4_8TiledMMAINS4_8MMA_AtomIJNS4_4SM904GMMA30MMA_64x64x32_F32E4M3E4M3_SS_TNILNSO_7ScaleInE1ELSQ_1EEEEEENS4_6LayoutINS5_IJSB_SC_SC_EEENS5_IJSC_NSA_ILi0EEESV_EEEEENS5_IJNS4_10UnderscoreESY_SY_EEEEENS4_23SM90_TMA_LOAD_MULTICASTENS4_14ComposedLayoutINS4_7SwizzleILi3ELi4ELi3EEENS4_18smem_ptr_flag_bitsILi8EEENST_INS5_IJNSA_ILi8EEESG_EEENS5_IJSG_SC_EEEEEEEvNS4_8identityES11_S1B_vS1C_EENS_8epilogue10collective6detail29Sm90TmaWarpSpecializedAdapterINS1F_15DefaultEpilogueISJ_SK_SK_NS1E_6thread17LinearCombinationISJ_Li1EffLNS1J_9ScaleType4KindE0ELNS_15FloatRoundStyleE2ESJ_EENS1_15EpilogueDefaultEEEEEvvEEEEvNT_6ParamsE,@"STO_CUDA_ENTRY STV_DEFAULT"
_ZN7cutlass13device_kernelINS_4gemm6kernel13GemmUniversalIN4cute5tupleIJiiiiEEENS1_10collective13CollectiveMmaINS1_37MainloopSm90TmaGmmaWarpSpecializedFP8ILi3ENS5_IJNS4_1CILi2EEESB_NSA_ILi1EEEEEENS1_35KernelTmaWarpSpecializedCooperativeEEENS5_IJNSA_ILi128EEENSA_ILi64EEESG_EEENS_12float_e4m3_tENS5_IJlSC_lEEESJ_SK_NS4_8TiledMMAINS4_8MMA_AtomIJNS4_4SM904GMMA30MMA_64x64x32_F32E4M3E4M3_SS_TNILNSO_7ScaleInE1ELSQ_1EEEEEENS4_6LayoutINS5_IJSB_SC_SC_EEENS5_IJSC_NSA_ILi0EEESV_EEEEENS5_IJNS4_10UnderscoreESY_SY_EEEEENS4_23SM90_TMA_LOAD_MULTICASTENS4_14ComposedLayoutINS4_7SwizzleILi3ELi4ELi3EEENS4_18smem_ptr_flag_bitsILi8EEENST_INS5_IJNSA_ILi8EEESG_EEENS5_IJSG_SC_EEEEEEEvNS4_8identityES11_S1B_vS1C_EENS_8epilogue10collective6detail29Sm90TmaWarpSpecializedAdapterINS1F_15DefaultEpilogueISJ_SK_SK_NS1E_6thread17LinearCombinationISJ_Li1EffLNS1J_9ScaleType4KindE0ELNS_15FloatRoundStyleE2ESJ_EENS1_15EpilogueDefaultEEEEEvvEEEEvNT_6ParamsE:
[----:B------:R-:W-:Y:S01]  /*0000*/  LDC R1, c[0x0][0x28] ;  /* 0x00000a00ff017b82 */ /* 0x000fe20000000800 */
[----:B------:R-:W0:Y:S01]  /*0010*/  S2R R0, SR_TID.X ;  /* 0x0000000000007919 */ /* 0x000e220000002100 */
[----:B------:R-:W-:Y:S01]  /*0020*/  ELECT P0, URZ, PT ;  /* 0x00000000003f782f */ /* 0x000fe20003800000 */
[----:B------:R-:W-:Y:S01]  /*0030*/  BSSY B0, `(.L_x_0) ;  /* 0x000000f000007945 */ /* 0x000fe20003800000 */
[--C-:B0-----:R-:W-:Y:S02]  /*0040*/  SHF.R.U32.HI R2, RZ, 0x5, R0.reuse ;  /* 0x00000005ff027819 */ /* 0x101fe40000011600 */
[----:B------:R-:W-:-:S03]  /*0050*/  SHF.R.U32.HI R3, RZ, 0x7, R0 ;  /* 0x00000007ff037819 */ /* 0x000fc60000011600 */
[----:B------:R-:W0:Y:S04]  /*0060*/  SHFL.IDX PT, R7, R2, RZ, 0x1f ;  /* 0x00001fff02077589 */ /* 0x000e2800000e0000 */
[----:B------:R1:W2:Y:S01]  /*0070*/  SHFL.IDX PT, R4, R3, RZ, 0x1f ;  /* 0x00001fff03047589 */ /* 0x0002a200000e0000 */
[----:B0-----:R-:W-:-:S13]  /*0080*/  ISETP.NE.OR P0, PT, R7, RZ, !P0 ;  /* 0x000000ff0700720c */ /* 0x001fda0004705670 */
[----:B-12---:R-:W-:Y:S05]  /*0090*/  @P0 BRA `(.L_x_1) ;  /* 0x0000000000200947 */ /* 0x006fea0003800000 */
[----:B------:R-:W-:Y:S02]  /*00a0*/  ULDC.64 UR4, c[0x0][0x198] ;  /* 0x0000660000047ab9 */ /* 0x000fe40000000a00 */
[----:B------:R-:W-:Y:S02]  /*00b0*/  UIADD3 UR6, UP0, UR4, 0xf0, URZ ;  /* 0x000000f004067890 */ /* 0x000fe4000ff1e03f */
[----:B------:R-:W-:Y:S02]  /*00c0*/  UIADD3 UR4, UP1, UR4, 0x1f0, URZ ;  /* 0x000001f004047890 */ /* 0x000fe4000ff3e03f */
[----:B------:R-:W-:Y:S02]  /*00d0*/  UIADD3.X UR7, URZ, UR5, URZ, UP0, !UPT ;  /* 0x000000053f077290 */ /* 0x000fe400087fe43f */
[----:B------:R-:W-:-:S07]  /*00e0*/  UIADD3.X UR5, URZ, UR5, URZ, UP1, !UPT ;  /* 0x000000053f057290 */ /* 0x000fce0008ffe43f */
[----:B------:R0:W-:Y:S02]  /*00f0*/  UTMACCTL.PF [UR6] ;  /* 0x00000000060079b9 */ /* 0x0001e40008040000 */
[----:B------:R0:W-:Y:S02]  /*0100*/  UTMACCTL.PF [UR4] ;  /* 0x00000000040079b9 */ /* 0x0001e40008040000 */
[----:B0-----:R-:W-:Y:S01]  /*0110*/  NOP ;  /* 0x0000000000007918 */ /* 0x001fe20000000000 */
.L_x_1:
[----:B------:R-:W-:Y:S05]  /*0120*/  BSYNC B0 ;  /* 0x0000000000007941 */ /* 0x000fea0003800000 */
.L_x_0:
[----:B------:R-:W0:Y:S02]  /*0130*/  SHFL.IDX PT, R3, R2, RZ, 0x1f ;  /* 0x00001fff02037589 */ /* 0x000e2400000e0000 */
[----:B0-----:R-:W-:-:S13]  /*0140*/  ISETP.NE.AND P0, PT, R3, RZ, PT ;  /* 0x000000ff0300720c */ /* 0x001fda0003f05270 */
[----:B------:R-:W-:Y:S05]  /*0150*/  @P0 BRA `(.L_x_2) ;  /* 0x0000000000500947 */ /* 0x000fea0003800000 */
[----:B------:R-:W0:Y:S01]  /*0160*/  S2UR UR8, SR_CgaCtaId ;  /* 0x00000000000879c3 */ /* 0x000e220000008800 */
[----:B------:R-:W-:Y:S01]  /*0170*/  UMOV UR4, 0x400 ;  /* 0x0000040000047882 */ /* 0x000fe20000000000 */
[----:B------:R-:W-:Y:S01]  /*0180*/  UMOV UR5, 0x1 ;  /* 0x0000000100057882 */ /* 0x000fe20000000000 */
[----:B------:R-:W-:Y:S01]  /*0190*/  UMOV UR6, 0x6 ;  /* 0x0000000600067882 */ /* 0x000fe20000000000 */
[----:B------:R-:W-:Y:S01]  /*01a0*/  ELECT P0, URZ, PT ;  /* 0x00000000003f782f */ /* 0x000fe20003800000 */
[----:B------:R-:W-:-:S04]  /*01b0*/  UIADD3 UR6, -UR6, 0x100000, URZ ;  /* 0x0010000006067890 */ /* 0x000fc8000fffe13f */
[----:B------:R-:W-:Y:S02]  /*01c0*/  USHF.L.U32 UR7, UR6, 0xb, URZ ;  /* 0x0000000b06077899 */ /* 0x000fe4000800063f */
[----:B------:R-:W-:Y:S02]  /*01d0*/  USHF.L.U32 UR6, UR6, 0x1, URZ ;  /* 0x0000000106067899 */ /* 0x000fe4000800063f */
[----:B0-----:R-:W-:Y:S02]  /*01e0*/  ULEA UR8, UR8, UR4, 0x18 ;  /* 0x0000000408087291 */ /* 0x001fe4000f8ec03f */
[----:B------:R-:W-:-:S04]  /*01f0*/  UIADD3 UR4, -UR5, 0x100000, URZ ;  /* 0x0010000005047890 */ /* 0x000fc8000fffe13f */
[----:B------:R-:W-:Y:S02]  /*0200*/  USHF.L.U32 UR5, UR4, 0xb, URZ ;  /* 0x0000000b04057899 */ /* 0x000fe4000800063f */
[----:B------:R-:W-:Y:S01]  /*0210*/  USHF.L.U32 UR4, UR4, 0x1, URZ ;  /* 0x0000000104047899 */ /* 0x000fe2000800063f */
[----:B------:R-:W0:Y:S11]  /*0220*/  FENCE.VIEW.ASYNC.S ;  /* 0x00000000000073c6 */ /* 0x000e360000000000 */
[----:B0-----:R0:W1:Y:S01]  /*0230*/  SYNCS.EXCH.64 URZ, [UR8], UR4 ;  /* 0x00000004083f75b2 */ /* 0x0010620008000100 */
[----:B------:R0:W2:Y:S01]  /*0240*/  SYNCS.EXCH.64 URZ, [UR8+0x18], UR6 ;  /* 0x00001806083f75b2 */ /* 0x0000a20008000100 */
[----:B------:R0:W3:Y:S01]  /*0250*/  SYNCS.EXCH.64 URZ, [UR8+0x8], UR4 ;  /* 0x00000804083f75b2 */ /* 0x0000e20008000100 */
[----:B------:R0:W4:Y:S01]  /*0260*/  SYNCS.EXCH.64 URZ, [UR8+0x20], UR6 ;  /* 0x00002006083f75b2 */ /* 0x0001220008000100 */
[----:B------:R0:W0:Y:S01]  /*0270*/  SYNCS.EXCH.64 URZ, [UR8+0x10], UR4 ;  /* 0x00001004083f75b2 */ /* 0x0000220008000100 */
[----:B------:R0:W0:Y:S01]  /*0280*/  SYNCS.EXCH.64 URZ, [UR8+0x28], UR6 ;  /* 0x00002806083f75b2 */ /* 0x0000220008000100 */
[----:B------:R-:W-:Y:S01]  /*0290*/  NOP ;  /* 0x0000000000007918 */ /* 0x000fe20000000000 */
.L_x_2:
[----:B------:R-:W-:Y:S01]  /*02a0*/  SHF.R.S32.HI R5, RZ, 0x1f, R0 ;  /* 0x0000001fff057819 */ /* 0x000fe20000011400 */
[----:B------:R-:W5:Y:S01]  /*02b0*/  SHFL.IDX PT, R2, R2, RZ, 0x1f ;  /* 0x00001fff02027589 */ /* 0x000f6200000e0000 */
[----:B0-----:R-:W0:Y:S01]  /*02c0*/  S2UR UR8, SR_CTAID.X ;  /* 0x00000000000879c3 */ /* 0x001e220000002500 */
[----:B------:R-:W-:Y:S02]  /*02d0*/  ELECT P0, URZ, PT ;  /* 0x00000000003f782f */ /* 0x000fe40003800000 */
[----:B------:R-:W-:Y:S01]  /*02e0*/  LEA.HI R5, R5, R0, RZ, 0x7 ;  /* 0x0000000005057211 */ /* 0x000fe200078f38ff */
[----:B------:R-:W1:Y:S01]  /*02f0*/  S2R R8, SR_CTAID.Y ;  /* 0x0000000000087919 */ /* 0x000e620000002600 */
[----:B------:R-:W-:Y:S01]  /*0300*/  ULDC UR4, c[0x0][0x150] ;  /* 0x0000540000047ab9 */ /* 0x000fe20000000800 */
[----:B------:R-:W-:Y:S01]  /*0310*/  VIADD R16, R4, 0xffffffff ;  /* 0xffffffff04107836 */ /* 0x000fe20000000000 */
[----:B------:R-:W-:Y:S01]  /*0320*/  LOP3.LUT R5, R5, 0xffffff80, RZ, 0xc0, !PT ;  /* 0xffffff8005057812 */ /* 0x000fe200078ec0ff */
[----:B------:R-:W-:Y:S01]  /*0330*/  NOP ;  /* 0x0000000000007918 */ /* 0x000fe20000000000 */
[----:B------:R-:W2:Y:S01]  /*0340*/  LDC R12, c[0x0][0x144] ;  /* 0x00005100ff0c7b82 */ /* 0x000ea20000000800 */
[----:B------:R-:W-:Y:S01]  /*0350*/  NOP ;  /* 0x0000000000007918 */ /* 0x000fe20000000000 */
[----:B------:R-:W-:Y:S01]  /*0360*/  ISETP.GE.U32.AND P6, PT, R16, 0x2, PT ;  /* 0x000000021000780c */ /* 0x000fe20003fc6070 */
[----:B------:R-:W-:Y:S01]  /*0370*/  IMAD.IADD R5, R0, 0x1, -R5 ;  /* 0x0000000100057824 */ /* 0x000fe200078e0a05 */
[----:B------:R-:W-:-:S04]  /*0380*/  ISETP.NE.AND P3, PT, R4, RZ, PT ;  /* 0x000000ff0400720c */ /* 0x000fc80003f65270 */
[----:B------:R-:W-:Y:S01]  /*0390*/  SHF.R.S32.HI R6, RZ, 0x1f, R5 ;  /* 0x0000001fff067819 */ /* 0x000fe20000011405 */
[----:B------:R-:W3:Y:S03]  /*03a0*/  LDC R14, c[0x0][0x140] ;  /* 0x00005000ff0e7b82 */ /* 0x000ee60000000800 */
[----:B------:R-:W-:Y:S02]  /*03b0*/  LEA.HI R6, R6, R5, RZ, 0x3 ;  /* 0x0000000506067211 */ /* 0x000fe400078f18ff */
[----:B-----5:R-:W-:Y:S02]  /*03c0*/  ISETP.NE.OR P0, PT, R2, RZ, !P0 ;  /* 0x000000ff0200720c */ /* 0x020fe40004705670 */
[--C-:B------:R-:W-:Y:S02]  /*03d0*/  SHF.R.S32.HI R2, RZ, 0x3, R6.reuse ;  /* 0x00000003ff027819 */ /* 0x100fe40000011406 */
[----:B------:R-:W-:-:S02]  /*03e0*/  SHF.R.S32.HI R11, RZ, 0x1f, R6 ;  /* 0x0000001fff0b7819 */ /* 0x000fc40000011406 */
[----:B------:R-:W-:Y:S02]  /*03f0*/  SHF.R.S32.HI R6, RZ, 0x1f, R3 ;  /* 0x0000001fff067819 */ /* 0x000fe40000011403 */
[----:B0-----:R-:W-:Y:S02]  /*0400*/  I2FP.F32.U32 R10, UR8 ;  /* 0x00000008000a7c45 */ /* 0x001fe40008201000 */
[----:B------:R-:W-:Y:S02]  /*0410*/  LEA.HI R11, R11, R2, RZ, 0x2 ;  /* 0x000000020b0b7211 */ /* 0x000fe400078f10ff */
[----:B------:R-:W-:Y:S01]  /*0420*/  LEA.HI R6, R6, R3, RZ, 0x2 ;  /* 0x0000000306067211 */ /* 0x000fe200078f10ff */
[----:B------:R-:W-:Y:S01]  /*0430*/  FMUL R10, R10, UR4 ;  /* 0x000000040a0a7c20 */ /* 0x000fe20008400000 */
[----:B------:R-:W-:Y:S01]  /*0440*/  LOP3.LUT R11, R11, 0xfffffffc, RZ, 0xc0, !PT ;  /* 0xfffffffc0b0b7812 */ /* 0x000fe200078ec0ff */
[----:B------:R-:W-:Y:S01]  /*0450*/  VOTEU.ALL UP0, P0 ;  /* 0x00000000003f7886 */ /* 0x000fe20000000000 */
[----:B------:R-:W-:Y:S01]  /*0460*/  LOP3.LUT R6, R6, 0x3ffffffc, RZ, 0xc0, !PT ;  /* 0x3ffffffc06067812 */ /* 0x000fe200078ec0ff */
[----:B------:R-:W-:Y:S01]  /*0470*/  ULDC UR4, c[0x0][0x154] ;  /* 0x0000550000047ab9 */ /* 0x000fe20000000800 */
[----:B-1----:R-:W-:Y:S01]  /*0480*/  I2FP.F32.U32 R13, R8 ;  /* 0x00000008000d7245 */ /* 0x002fe20000201000 */
[----:B------:R-:W0:Y:S01]  /*0490*/  F2I.U32.TRUNC.NTZ R10, R10 ;  /* 0x0000000a000a7305 */ /* 0x000e22000020f000 */
[----:B------:R-:W-:Y:S01]  /*04a0*/  IMAD.IADD R11, R2, 0x1, -R11 ;  /* 0x00000001020b7824 */ /* 0x000fe200078e0a0b */
[----:B------:R-:W1:Y:S01]  /*04b0*/  @!UP0 S2UR UR7, SR_CgaCtaId ;  /* 0x00000000000789c3 */ /* 0x000e620000008800 */
[----:B------:R-:W-:-:S02]  /*04c0*/  IMAD.IADD R6, R3, 0x1, -R6 ;  /* 0x0000000103067824 */ /* 0x000fc400078e0a06 */
[----:B------:R-:W-:Y:S01]  /*04d0*/  FMUL R13, R13, UR4 ;  /* 0x000000040d0d7c20 */ /* 0x000fe20008400000 */
[----:B------:R-:W-:Y:S01]  /*04e0*/  UMOV UR4, 0x20 ;  /* 0x0000002000047882 */ /* 0x000fe20000000000 */
[----:B------:R-:W-:Y:S01]  /*04f0*/  @!UP0 UMOV UR6, 0x400 ;  /* 0x0000040000068882 */ /* 0x000fe20000000000 */
[----:B------:R-:W-:Y:S01]  /*0500*/  IMAD R6, R6, 0x4, R11 ;  /* 0x0000000406067824 */ /* 0x000fe200078e020b */
[----:B------:R-:W-:-:S04]  /*0510*/  @!UP0 UIADD3 UR4, -UR4, 0x100000, URZ ;  /* 0x0010000004048890 */ /* 0x000fc8000fffe13f */
[----:B------:R-:W-:Y:S02]  /*0520*/  @!UP0 USHF.L.U32 UR5, UR4, 0xb, URZ ;  /* 0x0000000b04058899 */ /* 0x000fe4000800063f */
[----:B------:R-:W-:Y:S01]  /*0530*/  @!UP0 USHF.L.U32 UR4, UR4, 0x1, URZ ;  /* 0x0000000104048899 */ /* 0x000fe2000800063f */
[----:B---3--:R-:W-:Y:S01]  /*0540*/  ISETP.EQ.U32.AND P2, PT, R14, 0x1, PT ;  /* 0x000000010e00780c */ /* 0x008fe20003f42070 */
[----:B------:R-:W3:Y:S01]  /*0550*/  LDC R11, c[0x0][0x148] ;  /* 0x00005200ff0b7b82 */ /* 0x000ee20000000800 */
[----:B------:R-:W5:Y:S01]  /*0560*/  F2I.U32.TRUNC.NTZ R13, R13 ;  /* 0x0000000d000d7305 */ /* 0x000f62000020f000 */
[----:B------:R-:W-:Y:S01]  /*0570*/  LEA.HI R2, R6, R6, RZ, 0x1 ;  /* 0x0000000606027211 */ /* 0x000fe200078f08ff */
[----:B------:R-:W-:Y:S01]  /*0580*/  VOTEU.ALL UP1, P0 ;  /* 0x00000000003f7886 */ /* 0x000fe20000020000 */
[----:B0-----:R-:W-:Y:S02]  /*0590*/  IMAD.MOV R15, RZ, RZ, -R10 ;  /* 0x000000ffff0f7224 */ /* 0x001fe400078e0a0a */
[----:B------:R-:W-:-:S02]  /*05a0*/  LOP3.LUT R3, R2, 0xfffffffe, RZ, 0xc0, !PT ;  /* 0xfffffffe02037812 */ /* 0x000fc400078ec0ff */
[----:B------:R-:W-:Y:S01]  /*05b0*/  SHF.R.S32.HI R2, RZ, 0x1f, R7 ;  /* 0x0000001fff027819 */ /* 0x000fe20000011407 */
[----:B--2---:R-:W-:Y:S02]  /*05c0*/  IMAD R10, R12, R15, UR8 ;  /* 0x000000080c0a7e24 */ /* 0x004fe4000f8e020f */
[----:B------:R-:W-:Y:S01]  /*05d0*/  IMAD.IADD R3, R6, 0x1, -R3 ;  /* 0x0000000106037824 */ /* 0x000fe200078e0a03 */
[----:B------:R-:W-:-:S04]  /*05e0*/  LEA.HI R2, R2, R7, RZ, 0x2 ;  /* 0x0000000702027211 */ /* 0x000fc800078f10ff */
[----:B------:R-:W-:Y:S01]  /*05f0*/  ISETP.NE.AND P4, PT, R3, R10, PT ;  /* 0x0000000a0300720c */ /* 0x000fe20003f85270 */
[----:B------:R-:W-:Y:S01]  /*0600*/  IMAD.SHL.U32 R3, R6, 0x4, RZ ;  /* 0x0000000406037824 */ /* 0x000fe200078e00ff */
[----:B------:R-:W-:Y:S01]  /*0610*/  LOP3.LUT R2, R2, 0xfffffffc, RZ, 0xc0, !PT ;  /* 0xfffffffc02027812 */ /* 0x000fe200078ec0ff */
[----:B-----5:R-:W-:Y:S01]  /*0620*/  IMAD.MOV R20, RZ, RZ, -R13 ;  /* 0x000000ffff147224 */ /* 0x020fe200078e0a0d */
[----:B-1----:R-:W-:Y:S02]  /*0630*/  @!UP0 ULEA UR6, UR7, UR6, 0x18 ;  /* 0x0000000607068291 */ /* 0x002fe4000f8ec03f */
[----:B------:R-:W-:Y:S01]  /*0640*/  LOP3.LUT R3, R6, 0xc, R3, 0x78, !PT ;  /* 0x0000000c06037812 */ /* 0x000fe200078e7803 */
[----:B------:R-:W-:Y:S01]  /*0650*/  IMAD.IADD R7, R7, 0x1, -R2 ;  /* 0x0000000107077824 */ /* 0x000fe200078e0a02 */
[----:B------:R-:W-:Y:S01]  /*0660*/  VOTEU.ALL UP0, P0 ;  /* 0x00000000003f7886 */ /* 0x000fe20000000000 */
[----:B---3--:R-:W-:Y:S01]  /*0670*/  IMAD R13, R11, R20, R8 ;  /* 0x000000140b0d7224 */ /* 0x008fe200078e0208 */
[----:B------:R-:W-:Y:S01]  /*0680*/  LOP3.LUT P0, RZ, R5, 0x7, RZ, 0xc0, !PT ;  /* 0x0000000705ff7812 */ /* 0x000fe2000780c0ff */
[----:B------:R-:W-:Y:S01]  /*0690*/  IMAD.MOV.U32 R6, RZ, RZ, 0x1 ;  /* 0x00000001ff067424 */ /* 0x000fe200078e00ff */
[----:B------:R-:W-:-:S02]  /*06a0*/  ISETP.NE.AND P1, PT, R7, 0x3, PT ;  /* 0x000000030700780c */ /* 0x000fc40003f25270 */
[----:B------:R-:W-:Y:S02]  /*06b0*/  @P4 LEA.HI R2, R3, R3, RZ, 0x1 ;  /* 0x0000000303024211 */ /* 0x000fe400078f08ff */
[----:B------:R-:W-:Y:S01]  /*06c0*/  ISETP.EQ.OR P1, PT, R7, RZ, !P1 ;  /* 0x000000ff0700720c */ /* 0x000fe20004f22670 */
[----:B------:R-:W0:Y:S02]  /*06d0*/  FENCE.VIEW.ASYNC.S ;  /* 0x00000000000073c6 */ /* 0x000e240000000000 */
[----:B0-----:R0:W1:Y:S01]  /*06e0*/  @!UP0 SYNCS.EXCH.64 URZ, [UR6+0x40], UR4 ;  /* 0x00004004063f85b2 */ /* 0x0010620008000100 */
[----:B------:R-:W-:Y:S02]  /*06f0*/  @P4 SHF.R.S32.HI R2, RZ, 0x1, R2 ;  /* 0x00000001ff024819 */ /* 0x000fe40000011402 */
[----:B------:R-:W-:Y:S02]  /*0700*/  ISETP.LT.U32.AND P0, PT, R3, 0x4, !P0 ;  /* 0x000000040300780c */ /* 0x000fe40004701070 */
[----:B------:R-:W-:-:S02]  /*0710*/  @P4 ISETP.NE.AND P5, PT, R2, R13, PT ;  /* 0x0000000d0200420c */ /* 0x000fc40003fa5270 */
[----:B------:R-:W-:Y:S02]  /*0720*/  ISETP.EQ.AND P1, PT, R4, RZ, P1 ;  /* 0x000000ff0400720c */ /* 0x000fe40000f22270 */
[----:B------:R-:W-:Y:S02]  /*0730*/  SEL R5, RZ, 0x1, !P0 ;  /* 0x00000001ff057807 */ /* 0x000fe40004000000 */
[----:B------:R-:W-:Y:S02]  /*0740*/  @P4 SEL R6, RZ, 0x1, P5 ;  /* 0x00000001ff064807 */ /* 0x000fe40002800000 */
[----:B------:R-:W-:Y:S02]  /*0750*/  SEL R2, RZ, 0x1, !P1 ;  /* 0x00000001ff027807 */ /* 0x000fe40004800000 */
[----:B------:R-:W-:Y:S01]  /*0760*/  LOP3.LUT R6, R6, R5, RZ, 0xc0, !PT ;  /* 0x0000000506067212 */ /* 0x000fe200078ec0ff */
[----:B------:R0:W2:Y:S01]  /*0770*/  @!UP1 SYNCS.EXCH.64 URZ, [UR6+0x48], UR4 ;  /* 0x00004804063f95b2 */ /* 0x0000a20008000100 */
[----:B------:R-:W-:Y:S01]  /*0780*/  SEL R2, R2, 0x2, P6 ;  /* 0x0000000202027807 */ /* 0x000fe20003000000 */
[----:B------:R-:W-:Y:S01]  /*0790*/  NOP ;  /* 0x0000000000007918 */ /* 0x000fe20000000000 */
[----:B------:R-:W-:Y:S05]  /*07a0*/  @!P2 BRA `(.L_x_3) ;  /* 0x000000000008a947 */ /* 0x000fea0003800000 */
[----:B-12-4-:R-:W-:Y:S01]  /*07b0*/  UCGABAR_ARV ;  /* 0x00000000000079c7 */ /* 0x016fe20008000000 */
[----:B------:R-:W-:Y:S05]  /*07c0*/  BRA `(.L_x_4) ;  /* 0x0000000000047947 */ /* 0x000fea0003800000 */
.L_x_3:
[----:B-12-4-:R-:W-:Y:S01]  /*07d0*/  NOP ;  /* 0x0000000000007918 */ /* 0x016fe20000000000 */
.L_x_4:
[----:B------:R-:W1:Y:S01]  /*07e0*/  LDC R4, c[0x0][0x65c] ;  /* 0x00019700ff047b82 */ /* 0x000e620000000800 */
[----:B------:R-:W-:Y:S01]  /*07f0*/  IMAD.MOV.U32 R5, RZ, RZ, RZ ;  /* 0x000000ffff057224 */ /* 0x000fe200078e00ff */
[----:B-1----:R-:W-:Y:S01]  /*0800*/  ISETP.NE.AND P4, PT, R4, 0x1, PT ;  /* 0x000000010400780c */ /* 0x002fe20003f85270 */
[----:B------:R-:W-:-:S12]  /*0810*/  IMAD.U32 R4, RZ, RZ, UR8 ;  /* 0x00000008ff047e24 */ /* 0x000fd8000f8e00ff */
[----:B------:R-:W1:Y:S01]  /*0820*/  @P4 LDC R15, c[0x0][0x10] ;  /* 0x00000400ff0f4b82 */ /* 0x000e620000000800 */
[----:B------:R-:W-:Y:S02]  /*0830*/  @P4 IMAD.MOV.U32 R9, RZ, RZ, RZ ;  /* 0x000000ffff094224 */ /* 0x000fe400078e00ff */
[----:B------:R-:W-:-:S05]  /*0840*/  @P4 IMAD.MOV.U32 R17, RZ, RZ, RZ ;  /* 0x000000ffff114224 */ /* 0x000fca00078e00ff */
[----:B------:R-:W2:Y:S01]  /*0850*/  @!P4 LDC R13, c[0x0][0xc] ;  /* 0x00000300ff0dcb82 */ /* 0x000ea20000000800 */
[----:B-1----:R-:W-:-:S04]  /*0860*/  @P4 IMAD.WIDE.U32 R14, R15, UR8, R8 ;  /* 0x000000080f0e4c25 */ /* 0x002fc8000f8e0008 */
[----:B--2---:R-:W-:-:S04]  /*0870*/  @!P4 IMAD.WIDE.U32 R12, R8, R13, R4 ;  /* 0x0000000d080cc225 */ /* 0x004fc800078e0004 */
[----:B------:R-:W-:Y:S02]  /*0880*/  @P4 IMAD.MOV.U32 R4, RZ, RZ, R14 ;  /* 0x000000ffff044224 */ /* 0x000fe400078e000e */
[----:B------:R-:W-:Y:S02]  /*0890*/  @P4 IMAD.IADD R5, R15, 0x1, R17 ;  /* 0x000000010f054824 */ /* 0x000fe400078e0211 */
[----:B------:R-:W-:Y:S02]  /*08a0*/  @!P4 IMAD.MOV.U32 R4, RZ, RZ, R12 ;  /* 0x000000ffff04c224 */ /* 0x000fe400078e000c */
[----:B------:R-:W-:Y:S01]  /*08b0*/  @!P4 IMAD.MOV.U32 R5, RZ, RZ, R13 ;  /* 0x000000ffff05c224 */ /* 0x000fe200078e000d */
[----:B------:R-:W-:Y:S06]  /*08c0*/  @!P2 BRA `(.L_x_5) ;  /* 0x00000000000ca947 */ /* 0x000fec0003800000 */
[----:B------:R-:W-:Y:S01]  /*08d0*/  UCGABAR_WAIT ;  /* 0x0000000000007dc7 */ /* 0x000fe20008000000 */
[----:B------:R-:W-:Y:S01]  /*08e0*/  CCTL.IVALL ;  /* 0x00000000ff00798f */ /* 0x000fe20002000000 */
[----:B------:R-:W-:Y:S05]  /*08f0*/  BRA `(.L_x_6) ;  /* 0x0000000000047947 */ /* 0x000fea0003800000 */
.L_x_5:
[----:B------:R-:W-:Y:S06]  /*0900*/  BAR.SYNC.DEFER_BLOCKING 0x0 ;  /* 0x0000000000007b1d */ /* 0x000fec0000010000 */
.L_x_6:
[----:B------:R-:W-:Y:S05]  /*0910*/  @!P3 BRA `(.L_x_7) ;  /* 0x0000004c0054b947 */ /* 0x000fea0003800000 */
[----:B------:R-:W-:-:S13]  /*0920*/  ISETP.GT.U32.AND P0, PT, R16, 0x1, PT ;  /* 0x000000011000780c */ /* 0x000fda0003f04070 */
[----:B0-----:R-:W-:Y:S05]  /*0930*/  @P0 EXIT ;  /* 0x000000000000094d */ /* 0x001fea0003800000 */
[----:B------:R-:W-:Y:S01]  /*0940*/  ULDC.64 UR4, c[0x0][0x650] ;  /* 0x0001940000047ab9 */ /* 0x000fe20000000a00 */
[----:B------:R-:W-:Y:S01]  /*0950*/  PRMT R14, RZ, 0x7610, R14 ;  /* 0x00007610ff0e7816 */ /* 0x000fe2000000000e */
[----:B------:R-:W-:Y:S01]  /*0960*/  IMAD.MOV.U32 R71, RZ, RZ, -0x1 ;  /* 0xffffffffff477424 */ /* 0x000fe200078e00ff */
[----:B------:R-:W-:Y:S01]  /*0970*/  ISETP.GE.U32.AND P0, PT, R4, UR4, PT ;  /* 0x0000000404007c0c */ /* 0x000fe2000bf06070 */
[----:B------:R-:W-:Y:S02]  /*0980*/  IMAD.MOV.U32 R15, RZ, RZ, -0x1 ;  /* 0xffffffffff0f7424 */ /* 0x000fe400078e00ff */
[----:B------:R-:W-:Y:S01]  /*0990*/  IMAD.MOV.U32 R73, RZ, RZ, -0x1 ;  /* 0xffffffffff497424 */ /* 0x000fe200078e00ff */
[----:B------:R-:W-:-:S13]  /*09a0*/  ISETP.GE.U32.AND.EX P0, PT, R5, UR5, PT, P0 ;  /* 0x0000000505007c0c */ /* 0x000fda000bf06100 */
[----:B------:R-:W-:Y:S05]  /*09b0*/  @P0 BRA `(.L_x_8) ;  /* 0x0000000400240947 */ /* 0x000fea0003800000 */
[----:B------:R-:W0:Y:S01]  /*09c0*/  LDC.64 R22, c[0x0][0x628] ;  /* 0x00018a00ff167b82 */ /* 0x000e220000000a00 */
[----:B------:R-:W-:Y:S02]  /*09d0*/  IMAD.MOV.U32 R12, RZ, RZ, R4 ;  /* 0x000000ffff0c7224 */ /* 0x000fe400078e0004 */
[----:B------:R-:W-:-:S05]  /*09e0*/  IMAD.MOV.U32 R13, RZ, RZ, R5 ;  /* 0x000000ffff0d7224 */ /* 0x000fca00078e0005 */
[----:B------:R-:W1:Y:S08]  /*09f0*/  LDC R18, c[0x0][0x630] ;  /* 0x00018c00ff127b82 */ /* 0x000e700000000800 */
[----:B------:R-:W2:Y:S01]  /*0a00*/  LDC.64 R24, c[0x0][0x620] ;  /* 0x00018800ff187b82 */ /* 0x000ea20000000a00 */
[----:B0-----:R-:W-:-:S04]  /*0a10*/  ISETP.NE.U32.AND P0, PT, R22, RZ, PT ;  /* 0x000000ff1600720c */ /* 0x001fc80003f05070 */
[----:B------:R-:W-:-:S13]  /*0a20*/  ISETP.NE.AND.EX P0, PT, R23, RZ, PT, P0 ;  /* 0x000000ff1700720c */ /* 0x000fda0003f05300 */
[----:B-12---:R-:W-:Y:S05]  /*0a30*/  @!P0 BRA `(.L_x_9) ;  /* 0x0000000000288947 */ /* 0x006fea0003800000 */
[----:B------:R-:W0:Y:S02]  /*0a40*/  LDC R7, c[0x0][0x634] ;  /* 0x00018d00ff077b82 */ /* 0x000e240000000800 */
[----:B0-----:R-:W-:-:S05]  /*0a50*/  IADD3 R7, P0, R4, R7, RZ ;  /* 0x0000000704077210 */ /* 0x001fca0007f1e0ff */
[----:B------:R-:W-:-:S04]  /*0a60*/  IMAD.X R19, RZ, RZ, R5, P0 ;  /* 0x000000ffff137224 */ /* 0x000fc800000e0605 */
[----:B------:R-:W-:-:S04]  /*0a70*/  IMAD.WIDE.U32 R12, R19, R22, RZ ;  /* 0x00000016130c7225 */ /* 0x000fc800078e00ff */
[----:B------:R-:W-:-:S04]  /*0a80*/  IMAD.WIDE.U32 R14, P0, R7, R23, R12 ;  /* 0x00000017070e7225 */ /* 0x000fc8000780000c */
[----:B------:R-:W-:-:S04]  /*0a90*/  IMAD.WIDE.U32 R12, R7, R22, RZ ;  /* 0x00000016070c7225 */ /* 0x000fc800078e00ff */
[----:B------:R-:W-:Y:S01]  /*0aa0*/  IMAD.X R17, RZ, RZ, RZ, P0 ;  /* 0x000000ffff117224 */ /* 0x000fe200000e06ff */
[----:B------:R-:W-:Y:S01]  /*0ab0*/  IADD3 RZ, P0, R13, R14, RZ ;  /* 0x0000000e0dff7210 */ /* 0x000fe20007f1e0ff */
[----:B------:R-:W-:-:S04]  /*0ac0*/  IMAD.MOV.U32 R16, RZ, RZ, R15 ;  /* 0x000000ffff107224 */ /* 0x000fc800078e000f */
[----:B------:R-:W-:-:S08]  /*0ad0*/  IMAD.WIDE.U32.X R12, R19, R23, R16, P0 ;  /* 0x00000017130c7225 */ /* 0x000fd000000e0410 */
.L_x_9:
[----:B------:R-:W0:Y:S01]  /*0ae0*/  LDC.64 R28, c[0x0][0x640] ;  /* 0x00019000ff1c7b82 */ /* 0x000e220000000a00 */
[--C-:B------:R-:W-:Y:S01]  /*0af0*/  SHF.R.U64 R73, R12, R18, R13.reuse ;  /* 0x000000120c497219 */ /* 0x100fe2000000120d */
[----:B------:R-:W-:Y:S01]  /*0b00*/  IMAD R27, R11, R20, R8 ;  /* 0x000000140b1b7224 */ /* 0x000fe200078e0208 */
[----:B------:R-:W-:Y:S01]  /*0b10*/  SHF.R.U32.HI R7, RZ, R18, R13 ;  /* 0x00000012ff077219 */ /* 0x000fe2000001160d */
[----:B------:R-:W-:Y:S01]  /*0b20*/  IMAD.MOV.U32 R23, RZ, RZ, 0x1 ;  /* 0x00000001ff177424 */ /* 0x000fe200078e00ff */
[----:B------:R-:W-:-:S03]  /*0b30*/  IADD3 R9, P0, RZ, -R73, RZ ;  /* 0x80000049ff097210 */ /* 0x000fc60007f1e0ff */
[----:B------:R-:W1:Y:S02]  /*0b40*/  LDC R22, c[0x0][0x618] ;  /* 0x00018600ff167b82 */ /* 0x000e640000000800 */
[----:B------:R-:W-:Y:S02]  /*0b50*/  IMAD.X R7, RZ, RZ, ~R7, P0 ;  /* 0x000000ffff077224 */ /* 0x000fe400000e0e07 */
[----:B------:R-:W-:-:S04]  /*0b60*/  IMAD.WIDE.U32 R12, R9, R24, R4 ;  /* 0x00000018090c7225 */ /* 0x000fc800078e0004 */
[----:B------:R-:W2:Y:S01]  /*0b70*/  LDC R18, c[0x0][0x608] ;  /* 0x00018200ff127b82 */ /* 0x000ea20000000800 */
[----:B------:R-:W-:Y:S02]  /*0b80*/  IMAD R14, R7, R24, RZ ;  /* 0x00000018070e7224 */ /* 0x000fe400078e02ff */
[----:B------:R-:W-:Y:S02]  /*0b90*/  IMAD.MOV.U32 R7, RZ, RZ, -0x1 ;  /* 0xffffffffff077424 */ /* 0x000fe400078e00ff */
[----:B------:R-:W-:-:S03]  /*0ba0*/  IMAD R9, R9, R25, R14 ;  /* 0x0000001909097224 */ /* 0x000fc600078e020e */
[----:B------:R-:W3:Y:S01]  /*0bb0*/  LDC R26, c[0x0][0x658] ;  /* 0x00019600ff1a7b82 */ /* 0x000ee20000000800 */
[----:B------:R-:W-:Y:S01]  /*0bc0*/  IMAD.IADD R9, R13, 0x1, R9 ;  /* 0x000000010d097824 */ /* 0x000fe200078e0209 */
[----:B0-----:R-:W-:-:S04]  /*0bd0*/  ISETP.NE.U32.AND P0, PT, R28, RZ, PT ;  /* 0x000000ff1c00720c */ /* 0x001fc80003f05070 */
[----:B------:R-:W-:Y:S02]  /*0be0*/  ISETP.NE.AND.EX P0, PT, R29, RZ, PT, P0 ;  /* 0x000000ff1d00720c */ /* 0x000fe40003f05300 */
[----:B------:R-:W0:Y:S01]  /*0bf0*/  LDC R24, c[0x0][0x600] ;  /* 0x00018000ff187b82 */ /* 0x000e220000000800 */
[-CC-:B-1----:R-:W-:Y:S02]  /*0c00*/  SHF.R.U64 R16, R12, R22.reuse, R9.reuse ;  /* 0x000000160c107219 */ /* 0x182fe40000001209 */
[----:B------:R-:W-:-:S05]  /*0c10*/  SHF.R.U32.HI R9, RZ, R22, R9 ;  /* 0x00000016ff097219 */ /* 0x000fca0000011609 */
[----:B------:R-:W1:Y:S01]  /*0c20*/  LDC R19, c[0x0][0x648] ;  /* 0x00019200ff137b82 */ /* 0x000e620000000800 */
[-CC-:B--2---:R-:W-:Y:S02]  /*0c30*/  SHF.R.U64 R22, R16, R18.reuse, R9.reuse ;  /* 0x0000001210167219 */ /* 0x184fe40000001209 */
[----:B------:R-:W-:-:S05]  /*0c40*/  SHF.R.U32.HI R9, RZ, R18, R9 ;  /* 0x00000012ff097219 */ /* 0x000fca0000011609 */
[----:B------:R-:W2:Y:S01]  /*0c50*/  LDC R21, c[0x0][0x638] ;  /* 0x00018e00ff157b82 */ /* 0x000ea20000000800 */
[-CC-:B---3--:R-:W-:Y:S02]  /*0c60*/  SHF.R.U64 R18, R22, R26.reuse, R9.reuse ;  /* 0x0000001a16127219 */ /* 0x188fe40000001209 */
[-C--:B------:R-:W-:Y:S02]  /*0c70*/  SHF.L.U32 R7, R7, R26.reuse, RZ ;  /* 0x0000001a07077219 */ /* 0x080fe400000006ff */
[----:B------:R-:W-:Y:S01]  /*0c80*/  SHF.R.U32.HI R9, RZ, R26, R9 ;  /* 0x0000001aff097219 */ /* 0x000fe20000011609 */
[----:B------:R-:W-:Y:S01]  /*0c90*/  IMAD.MOV.U32 R8, RZ, RZ, R18 ;  /* 0x000000ffff087224 */ /* 0x000fe200078e0012 */
[----:B------:R-:W-:Y:S01]  /*0ca0*/  LOP3.LUT R11, RZ, R7, RZ, 0x33, !PT ;  /* 0x00000007ff0b7212 */ /* 0x000fe200078e33ff */
[----:B------:R-:W3:Y:S01]  /*0cb0*/  LDC R25, c[0x0][0x610] ;  /* 0x00018400ff197b82 */ /* 0x000ee20000000800 */
[----:B------:R-:W-:Y:S05]  /*0cc0*/  @!P0 BRA `(.L_x_10) ;  /* 0x0000000000288947 */ /* 0x000fea0003800000 */
[----:B------:R-:W4:Y:S02]  /*0cd0*/  LDC R7, c[0x0][0x64c] ;  /* 0x00019300ff077b82 */ /* 0x000f240000000800 */
[----:B----4-:R-:W-:-:S05]  /*0ce0*/  IADD3 R7, P0, R18, R7, RZ ;  /* 0x0000000712077210 */ /* 0x010fca0007f1e0ff */
        /* <DEDUP_REMOVED lines=8> */
.L_x_10:
[----:B-1----:R-:W-:Y:S01]  /*0d70*/  SHF.R.U64 R9, R8, R19, R9 ;  /* 0x0000001308097219 */ /* 0x002fe20000001209 */
[----:B------:R-:W-:Y:S01]  /*0d80*/  IMAD.MOV.U32 R14, RZ, RZ, 0x1 ;  /* 0x00000001ff0e7424 */ /* 0x000fe200078e00ff */
[----:B------:R-:W-:Y:S01]  /*0d90*/  LOP3.LUT R8, R22, R11, RZ, 0xc0, !PT ;  /* 0x0000000b16087212 */ /* 0x000fe200078ec0ff */
[----:B0-----:R-:W-:Y:S01]  /*0da0*/  VIADD R11, R24, 0xffffffff ;  /* 0xffffffff180b7836 */ /* 0x001fe20000000000 */
[----:B------:R-:W-:Y:S01]  /*0db0*/  SHF.L.U32 R7, R23, R26, RZ ;  /* 0x0000001a17077219 */ /* 0x000fe200000006ff */
[----:B------:R-:W-:Y:S01]  /*0dc0*/  IMAD.MOV R12, RZ, RZ, -R9 ;  /* 0x000000ffff0c7224 */ /* 0x000fe200078e0a09 */
[----:B------:R-:W-:Y:S02]  /*0dd0*/  SEL R10, R10, R27, !P4 ;  /* 0x0000001b0a0a7207 */ /* 0x000fe40006000000 */
[----:B------:R-:W-:Y:S01]  /*0de0*/  LOP3.LUT R11, R16, R11, RZ, 0xc0, !PT ;  /* 0x0000000b100b7212 */ /* 0x000fe200078ec0ff */
[----:B------:R-:W-:Y:S02]  /*0df0*/  IMAD R9, R7, R9, R8 ;  /* 0x0000000907097224 */ /* 0x000fe400078e0208 */
[----:B--2---:R-:W-:-:S02]  /*0e00*/  IMAD R7, R12, R21, R18 ;  /* 0x000000150c077224 */ /* 0x004fc400078e0212 */
[----:B---3--:R-:W-:Y:S02]  /*0e10*/  IMAD R10, R9, R25, R10 ;  /* 0x00000019090a7224 */ /* 0x008fe400078e020a */
[----:B------:R-:W-:-:S05]  /*0e20*/  IMAD R7, R7, R24, R11 ;  /* 0x0000001807077224 */ /* 0x000fca00078e020b */
[----:B------:R-:W-:Y:S02]  /*0e30*/  SEL R15, R7, R10, !P4 ;  /* 0x0000000a070f7207 */ /* 0x000fe40006000000 */
[----:B------:R-:W-:-:S07]  /*0e40*/  SEL R71, R10, R7, !P4 ;  /* 0x000000070a477207 */ /* 0x000fce0006000000 */
.L_x_8:
[----:B------:R-:W-:-:S08]  /*0e50*/  NOP ;  /* 0x0000000000007918 */ /* 0x000fd00000000000 */
[----:B------:R-:W0:Y:S02]  /*0e60*/  USETMAXREG.TRY_ALLOC.CTAPOOL UP0, 0xe8 ;  /* 0x000000e8000079c8 */ /* 0x000e240008000600 */
[----:B0-----:R-:W-:-:S13]  /*0e70*/  PLOP3.LUT P0, PT, PT, PT, UP0, 0x80, 0x0 ;  /* 0x000000000000781c */ /* 0x001fda0003f0f008 */
[----:B------:R-:W-:Y:S05]  /*0e80*/  @!P0 BRA `(.L_x_8) ;  /* 0xfffffffc00f08947 */ /* 0x000fea000383ffff */
[----:B------:R-:W-:Y:S01]  /*0e90*/  ULDC.64 UR4, c[0x0][0x598] ;  /* 0x0001660000047ab9 */ /* 0x000fe20000000a00 */
[----:B------:R-:W-:Y:S01]  /*0ea0*/  ULDC.64 UR16, c[0x0][0x208] ;  /* 0x0000820000107ab9 */ /* 0x000fe20000000a00 */
[----:B------:R-:W-:-:S04]  /*0eb0*/  ISETP.NE.U32.AND P0, PT, RZ, UR4, PT ;  /* 0x00000004ff007c0c */ /* 0x000fc8000bf05070 */
[----:B------:R-:W-:-:S13]  /*0ec0*/  ISETP.NE.AND.EX P0, PT, RZ, UR5, PT, P0 ;  /* 0x00000005ff007c0c */ /* 0x000fda000bf05300 */
[----:B------:R-:W-:Y:S05]  /*0ed0*/  @!P0 BRA `(.L_x_11) ;  /* 0x00000000001c8947 */ /* 0x000fea0003800000 */
[----:B------:R-:W0:Y:S02]  /*0ee0*/  LDC.64 R8, c[0x0][0x598] ;  /* 0x00016600ff087b82 */ /* 0x000e240000000a00 */
[----:B0-----:R-:W2:Y:S02]  /*0ef0*/  LDG.E.64 R8, desc[UR16][R8.64] ;  /* 0x0000001008087981 */ /* 0x001ea4000c1e1b00 */
[----:B--2---:R-:W-:-:S04]  /*0f00*/  ISETP.NE.U32.AND P0, PT, R8, RZ, PT ;  /* 0x000000ff0800720c */ /* 0x004fc80003f05070 */
[----:B------:R-:W-:-:S13]  /*0f10*/  ISETP.NE.AND.EX P0, PT, R9, RZ, PT, P0 ;  /* 0x000000ff0900720c */ /* 0x000fda0003f05300 */
[----:B------:R-:W-:Y:S05]  /*0f20*/  @!P0 BRA `(.L_x_11) ;  /* 0x0000000000088947 */ /* 0x000fea0003800000 */
[----:B------:R0:W5:Y:S01]  /*0f30*/  LD.E R7, desc[UR16][R8.64] ;  /* 0x0000001008077980 */ /* 0x000162000c101900 */
[----:B------:R-:W-:Y:S05]  /*0f40*/  BRA `(.L_x_12) ;  /* 0x0000000000207947 */ /* 0x000fea0003800000 */
.L_x_11:
[----:B------:R-:W-:Y:S02]  /*0f50*/  ULDC.64 UR4, c[0x0][0x588] ;  /* 0x0001620000047ab9 */ /* 0x000fe40000000a00 */
[----:B------:R-:W-:-:S04]  /*0f60*/  ISETP.NE.U32.AND P0, PT, RZ, UR4, PT ;  /* 0x00000004ff007c0c */ /* 0x000fc8000bf05070 */
[----:B------:R-:W-:-:S13]  /*0f70*/  ISETP.NE.AND.EX P0, PT, RZ, UR5, PT, P0 ;  /* 0x00000005ff007c0c */ /* 0x000fda000bf05300 */
[----:B------:R-:W-:Y:S05]  /*0f80*/  @!P0 BRA `(.L_x_13) ;  /* 0x00000000000c8947 */ /* 0x000fea0003800000 */
[----:B------:R-:W0:Y:S02]  /*0f90*/  LDC.64 R8, c[0x0][0x588] ;  /* 0x00016200ff087b82 */ /* 0x000e240000000a00 */
[----:B0-----:R1:W5:Y:S01]  /*0fa0*/  LDG.E R7, desc[UR16][R8.64] ;  /* 0x0000001008077981 */ /* 0x001362000c1e1900 */
[----:B------:R-:W-:Y:S05]  /*0fb0*/  BRA `(.L_x_12) ;  /* 0x0000000000047947 */ /* 0x000fea0003800000 */
.L_x_13:
[----:B------:R-:W2:Y:S02]  /*0fc0*/  LDC R7, c[0x0][0x580] ;  /* 0x00016000ff077b82 */ /* 0x000ea40000000800 */
.L_x_12:
[----:B------:R-:W-:Y:S02]  /*0fd0*/  ULDC.64 UR4, c[0x0][0x5a0] ;  /* 0x0001680000047ab9 */ /* 0x000fe40000000a00 */
[----:B------:R-:W-:-:S04]  /*0fe0*/  ISETP.NE.U32.AND P0, PT, RZ, UR4, PT ;  /* 0x00000004ff007c0c */ /* 0x000fc8000bf05070 */
[----:B------:R-:W-:-:S13]  /*0ff0*/  ISETP.NE.AND.EX P0, PT, RZ, UR5, PT, P0 ;  /* 0x00000005ff007c0c */ /* 0x000fda000bf05300 */
[----:B------:R-:W-:Y:S05]  /*1000*/  @!P0 BRA `(.L_x_14) ;  /* 0x00000000001c8947 */ /* 0x000fea0003800000 */
[----:B01----:R-:W0:Y:S02]  /*1010*/  LDC.64 R8, c[0x0][0x5a0] ;  /* 0x00016800ff087b82 */ /* 0x003e240000000a00 */
[----:B0-----:R-:W3:Y:S02]  /*1020*/  LDG.E.64 R8, desc[UR16][R8.64] ;  /* 0x0000001008087981 */ /* 0x001ee4000c1e1b00 */
[----:B---3--:R-:W-:-:S04]  /*1030*/  ISETP.NE.U32.AND P0, PT, R8, RZ, PT ;  /* 0x000000ff0800720c */ /* 0x008fc80003f05070 */
[----:B------:R-:W-:-:S13]  /*1040*/  ISETP.NE.AND.EX P0, PT, R9, RZ, PT, P0 ;  /* 0x000000ff0900720c */ /* 0x000fda0003f05300 */
[----:B------:R-:W-:Y:S05]  /*1050*/  @!P0 BRA `(.L_x_14) ;  /* 0x0000000000088947 */ /* 0x000fea0003800000 */
[----:B------:R0:W5:Y:S01]  /*1060*/  LD.E R12, desc[UR16][R8.64] ;  /* 0x00000010080c7980 */ /* 0x000162000c101900 */
[----:B------:R-:W-:Y:S05]  /*1070*/  BRA `(.L_x_15) ;  /* 0x0000000000207947 */ /* 0x000fea0003800000 */
.L_x_14:
[----:B------:R-:W-:Y:S02]  /*1080*/  ULDC.64 UR4, c[0x0][0x590] ;  /* 0x0001640000047ab9 */ /* 0x000fe40000000a00 */
[----:B------:R-:W-:-:S04]  /*1090*/  ISETP.NE.U32.AND P0, PT, RZ, UR4, PT ;  /* 0x00000004ff007c0c */ /* 0x000fc8000bf05070 */
[----:B------:R-:W-:-:S13]  /*10a0*/  ISETP.NE.AND.EX P0, PT, RZ, UR5, PT, P0 ;  /* 0x00000005ff007c0c */ /* 0x000fda000bf05300 */
[----:B------:R-:W-:Y:S05]  /*10b0*/  @!P0 BRA `(.L_x_16) ;  /* 0x00000000000c8947 */ /* 0x000fea0003800000 */
[----:B------:R-:W3:Y:S02]  /*10c0*/  LDC.64 R12, c[0x0][0x590] ;  /* 0x00016400ff0c7b82 */ /* 0x000ee40000000a00 */
[----:B---3--:R3:W5:Y:S01]  /*10d0*/  LDG.E R12, desc[UR16][R12.64] ;  /* 0x000000100c0c7981 */ /* 0x008762000c1e1900 */
[----:B------:R-:W-:Y:S05]  /*10e0*/  BRA `(.L_x_15) ;  /* 0x0000000000047947 */ /* 0x000fea0003800000 */
.L_x_16:
[----:B------:R-:W4:Y:S02]  /*10f0*/  LDC R12, c[0x0][0x584] ;  /* 0x00016100ff0c7b82 */ /* 0x000f240000000800 */
.L_x_15:
[----:B------:R-:W-:-:S13]  /*1100*/  LOP3.LUT P0, RZ, R14, 0xff, RZ, 0xc0, !PT ;  /* 0x000000ff0eff7812 */ /* 0x000fda000780c0ff */
[----:B------:R-:W-:Y:S05]  /*1110*/  @!P0 EXIT ;  /* 0x000000000000894d */ /* 0x000fea0003800000 */
[----:B------:R-:W-:Y:S01]  /*1120*/  ULDC UR4, c[0x0][0x28c] ;  /* 0x0000a30000047ab9 */ /* 0x000fe20000000800 */
[----:B------:R-:W-:Y:S01]  /*1130*/  LOP3.LUT R81, R2, 0x1, RZ, 0xfc, !PT ;  /* 0x0000000102517812 */ /* 0x000fe200078efcff */
[----:B------:R-:W-:-:S04]  /*1140*/  UIADD3 UR4, UR4, 0x7f, URZ ;  /* 0x0000007f04047890 */ /* 0x000fc8000fffe03f */
[----:B------:R-:W-:-:S04]  /*1150*/  USHF.R.S32.HI UR5, URZ, 0x1f, UR4 ;  /* 0x0000001f3f057899 */ /* 0x000fc80008011404 */
[----:B------:R-:W-:-:S03]  /*1160*/  ULEA.HI UR5, UR5, UR4, URZ, 0x7 ;  /* 0x0000000405057291 */ /* 0x000fc6000f8f383f */
[----:B------:R-:W-:Y:S01]  /*1170*/  UMOV UR4, URZ ;  /* 0x0000003f00047c82 */ /* 0x000fe20008000000 */
[----:B------:R-:W-:-:S03]  /*1180*/  USHF.R.S32.HI UR9, URZ, 0x7, UR5 ;  /* 0x000000073f097899 */ /* 0x000fc60008011405 */
[----:B------:R-:W-:-:S09]  /*1190*/  UMOV UR5, URZ ;  /* 0x0000003f00057c82 */ /* 0x000fd20008000000 */
.L_x_107:
[----:B01----:R-:W-:Y:S01]  /*11a0*/  LOP3.LUT R8, R0, 0x80, RZ, 0xc0, !PT ;  /* 0x0000008000087812 */ /* 0x003fe200078ec0ff */
[----:B------:R-:W0:Y:S01]  /*11b0*/  S2UR UR13, SR_CgaCtaId ;  /* 0x00000000000d79c3 */ /* 0x000e220000008800 */
[----:B------:R-:W-:Y:S01]  /*11c0*/  UMOV UR12, 0x400 ;  /* 0x00000400000c7882 */ /* 0x000fe20000000000 */
[----:B------:R-:W-:Y:S01]  /*11d0*/  UMOV UR6, URZ ;  /* 0x0000003f00067c82 */ /* 0x000fe20008000000 */
[----:B------:R-:W-:Y:S01]  /*11e0*/  SHF.R.U32.HI R8, RZ, 0x7, R8 ;  /* 0x00000007ff087819 */ /* 0x000fe20000011608 */
[----:B------:R-:W-:Y:S01]  /*11f0*/  UMOV UR7, URZ ;  /* 0x0000003f00077c82 */ /* 0x000fe20008000000 */
[----:B------:R-:W-:Y:S01]  /*1200*/  UMOV UR18, UR5 ;  /* 0x0000000500127c82 */ /* 0x000fe20008000000 */
[----:B------:R-:W-:Y:S01]  /*1210*/  CS2R R16, SRZ ;  /* 0x0000000000107805 */ /* 0x000fe2000001ff00 */
[----:B---3--:R-:W-:Y:S01]  /*1220*/  IMAD.MOV.U32 R13, RZ, RZ, RZ ;  /* 0x000000ffff0d7224 */ /* 0x008fe200078e00ff */
[----:B------:R-:W1:Y:S01]  /*1230*/  LDC R9, c[0x0][0x28c] ;  /* 0x0000a300ff097b82 */ /* 0x000e620000000800 */
[----:B------:R-:W3:Y:S01]  /*1240*/  SHFL.IDX PT, R8, R8, RZ, 0x1f ;  /* 0x00001fff08087589 */ /* 0x000ee200000e0000 */
[----:B------:R-:W-:-:S02]  /*1250*/  CS2R R18, SRZ ;  /* 0x0000000000127805 */ /* 0x000fc4000001ff00 */
[----:B------:R-:W-:Y:S02]  /*1260*/  CS2R R20, SRZ ;  /* 0x0000000000147805 */ /* 0x000fe4000001ff00 */
[----:B------:R-:W-:Y:S02]  /*1270*/  CS2R R22, SRZ ;  /* 0x0000000000167805 */ /* 0x000fe4000001ff00 */
[----:B------:R-:W-:Y:S02]  /*1280*/  CS2R R56, SRZ ;  /* 0x0000000000387805 */ /* 0x000fe4000001ff00 */
[----:B------:R-:W-:Y:S02]  /*1290*/  CS2R R58, SRZ ;  /* 0x00000000003a7805 */ /* 0x000fe4000001ff00 */
[----:B------:R-:W-:Y:S02]  /*12a0*/  CS2R R60, SRZ ;  /* 0x00000000003c7805 */ /* 0x000fe4000001ff00 */
[----:B------:R-:W-:-:S02]  /*12b0*/  CS2R R62, SRZ ;  /* 0x00000000003e7805 */ /* 0x000fc4000001ff00 */
[----:B------:R-:W-:Y:S02]  /*12c0*/  CS2R R64, SRZ ;  /* 0x0000000000407805 */ /* 0x000fe4000001ff00 */
[----:B------:R-:W-:Y:S02]  /*12d0*/  CS2R R66, SRZ ;  /* 0x0000000000427805 */ /* 0x000fe4000001ff00 */
[----:B------:R-:W-:Y:S01]  /*12e0*/  CS2R R68, SRZ ;  /* 0x0000000000447805 */ /* 0x000fe2000001ff00 */
[----:B------:R-:W-:Y:S01]  /*12f0*/  IMAD.MOV.U32 R70, RZ, RZ, RZ ;  /* 0x000000ffff467224 */ /* 0x000fe200078e00ff */
[----:B------:R-:W-:Y:S01]  /*1300*/  CS2R R74, SRZ ;  /* 0x00000000004a7805 */ /* 0x000fe2000001ff00 */
[----:B------:R-:W-:Y:S01]  /*1310*/  IMAD.MOV.U32 R72, RZ, RZ, RZ ;  /* 0x000000ffff487224 */ /* 0x000fe200078e00ff */
[----:B------:R-:W-:Y:S02]  /*1320*/  CS2R R76, SRZ ;  /* 0x00000000004c7805 */ /* 0x000fe4000001ff00 */
[----:B------:R-:W-:Y:S01]  /*1330*/  CS2R R78, SRZ ;  /* 0x00000000004e7805 */ /* 0x000fe2000001ff00 */
[----:B------:R-:W-:Y:S01]  /*1340*/  IMAD.MOV.U32 R80, RZ, RZ, RZ ;  /* 0x000000ffff507224 */ /* 0x000fe200078e00ff */
[----:B----4-:R-:W-:Y:S01]  /*1350*/  CS2R R24, SRZ ;  /* 0x0000000000187805 */ /* 0x010fe2000001ff00 */
[----:B------:R-:W-:Y:S01]  /*1360*/  IMAD.U32 R14, RZ, RZ, UR4 ;  /* 0x00000004ff0e7e24 */ /* 0x000fe2000f8e00ff */
[----:B------:R-:W-:-:S02]  /*1370*/  CS2R R26, SRZ ;  /* 0x00000000001a7805 */ /* 0x000fc4000001ff00 */
[----:B------:R-:W-:Y:S02]  /*1380*/  CS2R R28, SRZ ;  /* 0x00000000001c7805 */ /* 0x000fe4000001ff00 */
[----:B------:R-:W-:Y:S02]  /*1390*/  CS2R R30, SRZ ;  /* 0x00000000001e7805 */ /* 0x000fe4000001ff00 */
[----:B------:R-:W-:Y:S02]  /*13a0*/  CS2R R32, SRZ ;  /* 0x0000000000207805 */ /* 0x000fe4000001ff00 */
[----:B-1----:R-:W-:Y:S02]  /*13b0*/  ISETP.GE.AND P0, PT, R9, 0x1, PT ;  /* 0x000000010900780c */ /* 0x002fe40003f06270 */
[----:B------:R-:W-:Y:S02]  /*13c0*/  CS2R R34, SRZ ;  /* 0x0000000000227805 */ /* 0x000fe4000001ff00 */
[----:B---3--:R-:W-:-:S02]  /*13d0*/  R2UR UR8, R8 ;  /* 0x00000000080872ca */ /* 0x008fc400000e0000 */
        /* <DEDUP_REMOVED lines=8> */
[----:B------:R-:W-:Y:S02]  /*1460*/  CS2R R52, SRZ ;  /* 0x0000000000347805 */ /* 0x000fe4000001ff00 */
[----:B------:R-:W-:Y:S01]  /*1470*/  CS2R R54, SRZ ;  /* 0x0000000000367805 */ /* 0x000fe2000001ff00 */
[----:B------:R-:W-:-:S04]  /*1480*/  ULEA.HI UR10, UR8, UR8, URZ, 0x1 ;  /* 0x00000008080a7291 */ /* 0x000fc8000f8f083f */
[----:B------:R-:W-:Y:S02]  /*1490*/  ULOP3.LUT UR11, UR10, 0x7fffe, URZ, 0xc0, !UPT ;  /* 0x0007fffe0a0b7892 */ /* 0x000fe4000f8ec03f */
[----:B0-----:R-:W-:Y:S02]  /*14a0*/  ULEA UR10, UR13, UR12, 0x18 ;  /* 0x0000000c0d0a7291 */ /* 0x001fe4000f8ec03f */
[----:B------:R-:W-:-:S03]  /*14b0*/  UIADD3 UR11, UR8, -UR11, URZ ;  /* 0x8000000b080b7290 */ /* 0x000fc6000fffe03f */
[----:B------:R-:W-:Y:S01]  /*14c0*/  UMOV UR8, URZ ;  /* 0x0000003f00087c82 */ /* 0x000fe20008000000 */
[----:B------:R-:W-:-:S04]  /*14d0*/  ULEA UR11, UR11, UR10, 0xd ;  /* 0x0000000a0b0b7291 */ /* 0x000fc8000f8e683f */
[----:B------:R-:W-:-:S04]  /*14e0*/  UIADD3 UR11, UR11, 0x100, URZ ;  /* 0x000001000b0b7890 */ /* 0x000fc8000fffe03f */
[----:B------:R-:W-:-:S04]  /*14f0*/  USHF.R.U32.HI UR11, URZ, 0x4, UR11 ;  /* 0x000000043f0b7899 */ /* 0x000fc8000801160b */
[----:B------:R-:W-:Y:S01]  /*1500*/  ULOP3.LUT UR11, UR11, 0x3fff, URZ, 0xc0, !UPT ;  /* 0x00003fff0b0b7892 */ /* 0x000fe2000f8ec03f */
[----:B------:R-:W-:Y:S11]  /*1510*/  @!P0 BRA `(.L_x_17) ;  /* 0x0000000400a48947 */ /* 0x000ff60003800000 */
[----:B------:R-:W-:-:S13]  /*1520*/  ISETP.NE.AND P1, PT, R81, 0x3, PT ;  /* 0x000000035100780c */ /* 0x000fda0003f25270 */
[----:B------:R-:W-:Y:S05]  /*1530*/  @!P1 BRA `(.L_x_18) ;  /* 0x0000000000049947 */ /* 0x000fea0003800000 */
[----:B------:R-:W-:Y:S01]  /*1540*/  BPT.TRAP 0x1 ;  /* 0x000000040000795c */ /* 0x000fe20000300000 */
.L_x_18:
[----:B------:R-:W-:Y:S01]  /*1550*/  ULEA UR6, UR5, UR10, 0x3 ;  /* 0x0000000a05067291 */ /* 0x000fe2000f8e183f */
[----:B------:R-:W-:-:S05]  /*1560*/  IMAD.U32 R8, RZ, RZ, UR4 ;  /* 0x00000004ff087e24 */ /* 0x000fca000f8e00ff */
[----:B------:R-:W-:-:S04]  /*1570*/  SHF.L.U32 R8, R8, 0x1f, RZ ;  /* 0x0000001f08087819 */ /* 0x000fc800000006ff */
[----:B------:R0:W1:Y:S01]  /*1580*/  SYNCS.PHASECHK.TRANS64.TRYWAIT P0, [UR6], R8 ;  /* 0x00000008ff0075a7 */ /* 0x0000620008000146 */
[----:B------:R-:W-:Y:S05]  /*1590*/  @!P1 BRA `(.L_x_19) ;  /* 0x0000000000049947 */ /* 0x000fea0003800000 */
[----:B------:R-:W-:Y:S01]  /*15a0*/  BPT.TRAP 0x1 ;  /* 0x000000040000795c */ /* 0x000fe20000300000 */
.L_x_19:
[----:B-1----:R-:W-:Y:S05]  /*15b0*/  @P0 BRA `(.L_x_20) ;  /* 0x0000000000080947 */ /* 0x002fea0003800000 */
[----:B------:R-:W1:Y:S02]  /*15c0*/  SYNCS.PHASECHK.TRANS64.TRYWAIT P0, [UR6], R8 ;  /* 0x00000008ff0075a7 */ /* 0x000e640008000146 */
[----:B-1----:R-:W-:Y:S05]  /*15d0*/  @!P0 BRA `(.L_x_21) ;  /* 0x00000054009c8947 */ /* 0x002fea0003800000 */
.L_x_20:
[----:B------:R-:W-:Y:S01]  /*15e0*/  UIADD3 UR6, UR10, 0xc100, URZ ;  /* 0x0000c1000a067890 */ /* 0x000fe2000fffe03f */
[----:B------:R-:W-:Y:S01]  /*15f0*/  WARPGROUP.ARRIVE ;  /* 0x00000000000079c5 */ /* 0x000fe20000000000 */
[----:B------:R-:W-:Y:S01]  /*1600*/  ULOP3.LUT UR8, UR11, 0x10000, URZ, 0xfc, !UPT ;  /* 0x000100000b087892 */ /* 0x000fe2000f8efc3f */
[----:B------:R-:W-:Y:S01]  /*1610*/  CS2R R16, SRZ ;  /* 0x0000000000107805 */ /* 0x000fe2000001ff00 */
[----:B------:R-:W-:Y:S01]  /*1620*/  USHF.R.U32.HI UR6, URZ, 0x4, UR6 ;  /* 0x000000043f067899 */ /* 0x000fe20008011606 */
[----:B------:R-:W-:Y:S01]  /*1630*/  IMAD.MOV.U32 R13, RZ, RZ, RZ ;  /* 0x000000ffff0d7224 */ /* 0x000fe200078e00ff */
[----:B------:R-:W-:Y:S01]  /*1640*/  UMOV UR13, 0x40000040 ;  /* 0x40000040000d7882 */ /* 0x000fe20000000000 */
[----:B------:R-:W-:Y:S01]  /*1650*/  UMOV UR15, 0x40000040 ;  /* 0x40000040000f7882 */ /* 0x000fe20000000000 */
[----:B------:R-:W-:Y:S01]  /*1660*/  ULOP3.LUT UR6, UR6, 0x3fff, URZ, 0xc0, !UPT ;  /* 0x00003fff06067892 */ /* 0x000fe2000f8ec03f */
[----:B------:R-:W-:Y:S02]  /*1670*/  CS2R R18, SRZ ;  /* 0x0000000000127805 */ /* 0x000fe4000001ff00 */
[----:B------:R-:W-:-:S02]  /*1680*/  CS2R R20, SRZ ;  /* 0x0000000000147805 */ /* 0x000fc4000001ff00 */
[----:B------:R-:W-:Y:S01]  /*1690*/  CS2R R22, SRZ ;  /* 0x0000000000167805 */ /* 0x000fe2000001ff00 */
[----:B------:R-:W-:Y:S01]  /*16a0*/  ULOP3.LUT UR7, UR6, 0x10000, URZ, 0xfc, !UPT ;  /* 0x0001000006077892 */ /* 0x000fe2000f8efc3f */
[----:B------:R-:W-:Y:S01]  /*16b0*/  CS2R R56, SRZ ;  /* 0x0000000000387805 */ /* 0x000fe2000001ff00 */
[----:B------:R-:W-:Y:S01]  /*16c0*/  ULEA UR6, UR5, UR8, 0xa ;  /* 0x0000000805067291 */ /* 0x000fe2000f8e503f */
[----:B------:R-:W-:Y:S01]  /*16d0*/  CS2R R58, SRZ ;  /* 0x00000000003a7805 */ /* 0x000fe2000001ff00 */
[----:B------:R-:W-:Y:S01]  /*16e0*/  ULEA UR7, UR5, UR7, 0x9 ;  /* 0x0000000705077291 */ /* 0x000fe2000f8e483f */
[----:B------:R-:W-:Y:S02]  /*16f0*/  CS2R R60, SRZ ;  /* 0x00000000003c7805 */ /* 0x000fe4000001ff00 */
[----:B------:R-:W-:Y:S02]  /*1700*/  CS2R R62, SRZ ;  /* 0x00000000003e7805 */ /* 0x000fe4000001ff00 */
[----:B------:R-:W-:-:S02]  /*1710*/  CS2R R64, SRZ ;  /* 0x0000000000407805 */ /* 0x000fc4000001ff00 */
[----:B------:R-:W-:Y:S01]  /*1720*/  CS2R R66, SRZ ;  /* 0x0000000000427805 */ /* 0x000fe2000001ff00 */
[----:B------:R-:W-:Y:S01]  /*1730*/  UMOV UR12, UR6 ;  /* 0x00000006000c7c82 */ /* 0x000fe20008000000 */
[----:B------:R-:W-:Y:S01]  /*1740*/  CS2R R68, SRZ ;  /* 0x0000000000447805 */ /* 0x000fe2000001ff00 */
[----:B------:R-:W-:Y:S01]  /*1750*/  UMOV UR14, UR7 ;  /* 0x00000007000e7c82 */ /* 0x000fe20008000000 */
[----:B------:R-:W-:Y:S01]  /*1760*/  IMAD.MOV.U32 R70, RZ, RZ, RZ ;  /* 0x000000ffff467224 */ /* 0x000fe200078e00ff */
[----:B------:R-:W-:Y:S01]  /*1770*/  QGMMA.64x64x32.F32.E4M3.E4M3 R24, gdesc[UR12], RZ, !UPT ;  /* 0x00e000000c1879f3 */ /* 0x000fe2000c7008ff */
[----:B------:R-:W-:Y:S01]  /*1780*/  UIADD3 UR12, UR6, 0x2, URZ ;  /* 0x00000002060c7890 */ /* 0x000fe2000fffe03f */
[----:B------:R-:W-:Y:S01]  /*1790*/  IMAD.MOV.U32 R72, RZ, RZ, RZ ;  /* 0x000000ffff487224 */ /* 0x000fe200078e00ff */
[----:B------:R-:W-:Y:S01]  /*17a0*/  UIADD3 UR14, UR7, 0x2, URZ ;  /* 0x00000002070e7890 */ /* 0x000fe2000fffe03f */
[----:B------:R-:W-:Y:S01]  /*17b0*/  CS2R R74, SRZ ;  /* 0x00000000004a7805 */ /* 0x000fe2000001ff00 */
[----:B------:R-:W-:Y:S01]  /*17c0*/  UMOV UR13, 0x40000040 ;  /* 0x40000040000d7882 */ /* 0x000fe20000000000 */
[----:B------:R-:W-:Y:S01]  /*17d0*/  UMOV UR15, 0x40000040 ;  /* 0x40000040000f7882 */ /* 0x000fe20000000000 */
[----:B------:R-:W-:-:S02]  /*17e0*/  CS2R R76, SRZ ;  /* 0x00000000004c7805 */ /* 0x000fc4000001ff00 */
[----:B------:R-:W-:Y:S01]  /*17f0*/  CS2R R78, SRZ ;  /* 0x00000000004e7805 */ /* 0x000fe2000001ff00 */
[----:B------:R-:W-:Y:S02]  /*1800*/  IMAD.MOV.U32 R80, RZ, RZ, RZ ;  /* 0x000000ffff507224 */ /* 0x000fe400078e00ff */
[----:B------:R-:W-:Y:S01]  /*1810*/  QGMMA.64x64x32.F32.E4M3.E4M3 R24, gdesc[UR12], R24 ;  /* 0x00e000000c1879f3 */ /* 0x000fe20008700818 */
[----:B------:R-:W-:Y:S02]  /*1820*/  UIADD3 UR12, UR6, 0x4, URZ ;  /* 0x00000004060c7890 */ /* 0x000fe4000fffe03f */
[----:B------:R-:W-:Y:S01]  /*1830*/  UIADD3 UR14, UR7, 0x4, URZ ;  /* 0x00000004070e7890 */ /* 0x000fe2000fffe03f */
[----:B------:R-:W-:Y:S01]  /*1840*/  UMOV UR13, 0x40000040 ;  /* 0x40000040000d7882 */ /* 0x000fe20000000000 */
[----:B------:R-:W-:-:S07]  /*1850*/  UMOV UR15, 0x40000040 ;  /* 0x40000040000f7882 */ /* 0x000fce0000000000 */
[----:B------:R-:W-:Y:S01]  /*1860*/  QGMMA.64x64x32.F32.E4M3.E4M3 R24, gdesc[UR12], R24 ;  /* 0x00e000000c1879f3 */ /* 0x000fe20008700818 */
[----:B------:R-:W-:Y:S02]  /*1870*/  UIADD3 UR14, UR7, 0x6, URZ ;  /* 0x00000006070e7890 */ /* 0x000fe4000fffe03f */
[----:B------:R-:W-:Y:S01]  /*1880*/  UIADD3 UR12, UR6, 0x6, URZ ;  /* 0x00000006060c7890 */ /* 0x000fe2000fffe03f */
[----:B------:R-:W-:Y:S01]  /*1890*/  ULDC UR7, c[0x0][0x50c] ;  /* 0x0001430000077ab9 */ /* 0x000fe20000000800 */
[----:B------:R-:W-:Y:S01]  /*18a0*/  UMOV UR13, 0x40000040 ;  /* 0x40000040000d7882 */ /* 0x000fe20000000000 */
[----:B------:R-:W-:Y:S01]  /*18b0*/  UISETP.NE.AND UP0, UPT, UR7, 0x4, UPT ;  /* 0x000000040700788c */ /* 0x000fe2000bf05270 */
[----:B------:R-:W-:Y:S01]  /*18c0*/  UMOV UR15, 0x40000040 ;  /* 0x40000040000f7882 */ /* 0x000fe20000000000 */
[----:B------:R-:W-:Y:S02]  /*18d0*/  UMOV UR6, 0x4 ;  /* 0x0000000400067882 */ /* 0x000fe40000000000 */
[----:B------:R-:W-:-:S06]  /*18e0*/  USEL UR7, URZ, 0x1, UP0 ;  /* 0x000000013f077887 */ /* 0x000fcc0008000000 */
[----:B------:R-:W-:Y:S01]  /*18f0*/  ISETP.NE.AND P0, PT, RZ, UR7, PT ;  /* 0x00000007ff007c0c */ /* 0x000fe2000bf05270 */
[----:B------:R-:W-:-:S12]  /*1900*/  QGMMA.64x64x32.F32.E4M3.E4M3 R24, gdesc[UR12], R24, gsb0 ;  /* 0x00e000000c1879f3 */ /* 0x000fd80008000818 */
[----:B------:R-:W-:Y:S05]  /*1910*/  @!P0 BRA `(.L_x_22) ;  /* 0x0000000000888947 */ /* 0x000fea0003800000 */
[----:B------:R-:W-:Y:S02]  /*1920*/  WARPGROUP.DEPBAR.LE gsb0, 0x0 ;  /* 0x00008000000079c5 */ /* 0x000fe40000010000 */
[----:B------:R-:W-:-:S01]  /*1930*/  FADD R79, RZ, R24 ;  /* 0x00000018ff4f7221 */ /* 0x000fc20000000000 */
[----:B------:R-:W-:Y:S01]  /*1940*/  FADD R80, RZ, R25 ;  /* 0x00000019ff507221 */ /* 0x000fe20000000000 */
        /* <DEDUP_REMOVED lines=30> */
[----:B------:R-:W-:-:S06]  /*1b30*/  UMOV UR6, URZ ;  /* 0x0000003f00067c82 */ /* 0x000fcc0008000000 */
.L_x_22:
[----:B------:R-:W-:-:S04]  /*1b40*/  UIADD3 UR18, UR5, 0x1, URZ ;  /* 0x0000000105127890 */ /* 0x000fc8000fffe03f */
[----:B------:R-:W-:-:S04]  /*1b50*/  UISETP.NE.AND UP0, UPT, UR18, 0x3, UPT ;  /* 0x000000031200788c */ /* 0x000fc8000bf05270 */
[----:B------:R-:W-:Y:S02]  /*1b60*/  USEL UR8, URZ, 0x1, UP0 ;  /* 0x000000013f087887 */ /* 0x000fe40008000000 */
[----:B------:R-:W-:Y:S02]  /*1b70*/  USEL UR18, UR18, URZ, UP0 ;  /* 0x0000003f12127287 */ /* 0x000fe40008000000 */
[----:B------:R-:W-:-:S06]  /*1b80*/  ULOP3.LUT UR8, UR4, UR8, URZ, 0x3c, !UPT ;  /* 0x0000000804087292 */ /* 0x000fcc000f8e3c3f */
[----:B------:R-:W-:Y:S01]  /*1b90*/  IMAD.U32 R14, RZ, RZ, UR8 ;  /* 0x00000008ff0e7e24 */ /* 0x000fe2000f8e00ff */
[----:B------:R-:W-:-:S06]  /*1ba0*/  UMOV UR8, 0x1 ;  /* 0x0000000100087882 */ /* 0x000fcc0000000000 */
.L_x_17:
[----:B------:R-:W-:-:S04]  /*1bb0*/  UISETP.LT.AND UP0, UPT, UR9, 0x1, UPT ;  /* 0x000000010900788c */ /* 0x000fc8000bf01270 */
[----:B------:R-:W-:-:S04]  /*1bc0*/  USEL UR12, UR9, 0x1, UP0 ;  /* 0x00000001090c7887 */ /* 0x000fc80008000000 */
[----:B------:R-:W-:-:S04]  /*1bd0*/  UIADD3 UR12, UR9, -UR12, URZ ;  /* 0x8000000c090c7290 */ /* 0x000fc8000fffe03f */
[----:B------:R-:W-:-:S06]  /*1be0*/  UISETP.GE.AND UP0, UPT, UR12, 0x1, UPT ;  /* 0x000000010c00788c */ /* 0x000fcc000bf06270 */
[----:B------:R-:W-:-:S13]  /*1bf0*/  PLOP3.LUT P0, PT, PT, PT, UP0, 0x80, 0x0 ;  /* 0x000000000000781c */ /* 0x000fda0003f0f008 */
[----:B------:R-:W-:Y:S05]  /*1c00*/  @!P0 BRA `(.L_x_23) ;  /* 0x0000000400b88947 */ /* 0x000fea0003800000 */
[----:B01----:R-:W-:Y:S01]  /*1c10*/  IMAD.U32 R8, RZ, RZ, UR12 ;  /* 0x0000000cff087e24 */ /* 0x003fe2000f8e00ff */
[----:B------:R-:W-:Y:S01]  /*1c20*/  ULDC UR19, c[0x0][0x50c] ;  /* 0x0001430000137ab9 */ /* 0x000fe20000000800 */
[----:B------:R-:W-:-:S07]  /*1c30*/  IMAD.U32 R9, RZ, RZ, UR5 ;  /* 0x00000005ff097e24 */ /* 0x000fce000f8e00ff */
.L_x_31:
[----:B------:R-:W-:-:S13]  /*1c40*/  ISETP.NE.AND P1, PT, R81, 0x3, PT ;  /* 0x000000035100780c */ /* 0x000fda0003f25270 */
[----:B------:R-:W-:Y:S05]  /*1c50*/  @!P1 BRA `(.L_x_24) ;  /* 0x0000000000049947 */ /* 0x000fea0003800000 */
[----:B------:R-:W-:Y:S01]  /*1c60*/  BPT.TRAP 0x1 ;  /* 0x000000040000795c */ /* 0x000fe20000300000 */
.L_x_24:
[----:B------:R-:W0:Y:S01]  /*1c70*/  S2UR UR12, SR_CgaCtaId ;  /* 0x00000000000c79c3 */ /* 0x000e220000008800 */
[----:B------:R-:W-:Y:S01]  /*1c80*/  UMOV UR10, 0x400 ;  /* 0x00000400000a7882 */ /* 0x000fe20000000000 */
[----:B------:R-:W-:Y:S01]  /*1c90*/  SHF.L.U32 R10, R14, 0x1f, RZ ;  /* 0x0000001f0e0a7819 */ /* 0x000fe200000006ff */
[----:B0-----:R-:W-:-:S04]  /*1ca0*/  ULEA UR10, UR12, UR10, 0x18 ;  /* 0x0000000a0c0a7291 */ /* 0x001fc8000f8ec03f */
[----:B------:R-:W-:-:S09]  /*1cb0*/  ULEA UR12, UR18, UR10, 0x3 ;  /* 0x0000000a120c7291 */ /* 0x000fd2000f8e183f */
[----:B------:R0:W1:Y:S01]  /*1cc0*/  SYNCS.PHASECHK.TRANS64.TRYWAIT P0, [UR12], R10 ;  /* 0x0000000aff0075a7 */ /* 0x000062000800014c */
[----:B------:R-:W-:Y:S05]  /*1cd0*/  @!P1 BRA `(.L_x_25) ;  /* 0x0000000000049947 */ /* 0x000fea0003800000 */
[----:B------:R-:W-:Y:S01]  /*1ce0*/  BPT.TRAP 0x1 ;  /* 0x000000040000795c */ /* 0x000fe20000300000 */
.L_x_25:
[----:B-1----:R-:W-:Y:S05]  /*1cf0*/  @P0 BRA `(.L_x_26) ;  /* 0x0000000000080947 */ /* 0x002fea0003800000 */
[----:B------:R-:W1:Y:S02]  /*1d00*/  SYNCS.PHASECHK.TRANS64.TRYWAIT P0, [UR12], R10 ;  /* 0x0000000aff0075a7 */ /* 0x000e64000800014c */
[----:B-1----:R-:W-:Y:S05]  /*1d10*/  @!P0 BRA `(.L_x_27) ;  /* 0x0000004c00e48947 */ /* 0x002fea0003800000 */
.L_x_26:
[----:B------:R-:W-:Y:S01]  /*1d20*/  UIADD3 UR12, UR10, 0xc100, URZ ;  /* 0x0000c1000a0c7890 */ /* 0x000fe2000fffe03f */
[----:B------:R-:W-:Y:S01]  /*1d30*/  WARPGROUP.ARRIVE ;  /* 0x00000000000079c5 */ /* 0x000fe20000000000 */
[----:B------:R-:W-:Y:S02]  /*1d40*/  UISETP.NE.AND UP0, UPT, UR7, URZ, UPT ;  /* 0x0000003f0700728c */ /* 0x000fe4000bf05270 */
[----:B------:R-:W-:Y:S02]  /*1d50*/  USHF.R.U32.HI UR12, URZ, 0x4, UR12 ;  /* 0x000000043f0c7899 */ /* 0x000fe4000801160c */
[----:B------:R-:W-:Y:S02]  /*1d60*/  USEL UR8, UR8, URZ, !UP0 ;  /* 0x0000003f08087287 */ /* 0x000fe4000c000000 */
[----:B------:R-:W-:Y:S02]  /*1d70*/  ULOP3.LUT UR12, UR12, 0x3fff, URZ, 0xc0, !UPT ;  /* 0x00003fff0c0c7892 */ /* 0x000fe4000f8ec03f */
[----:B------:R-:W-:-:S02]  /*1d80*/  UISETP.NE.U32.AND UP0, UPT, UR8, URZ, UPT ;  /* 0x0000003f0800728c */ /* 0x000fc4000bf05070 */
[----:B------:R-:W-:Y:S02]  /*1d90*/  ULOP3.LUT UR7, UR11, 0x10000, URZ, 0xfc, !UPT ;  /* 0x000100000b077892 */ /* 0x000fe4000f8efc3f */
[----:B------:R-:W-:Y:S02]  /*1da0*/  ULOP3.LUT UR8, UR12, 0x10000, URZ, 0xfc, !UPT ;  /* 0x000100000c087892 */ /* 0x000fe4000f8efc3f */
[----:B------:R-:W-:Y:S02]  /*1db0*/  ULEA UR7, UR18, UR7, 0xa ;  /* 0x0000000712077291 */ /* 0x000fe4000f8e503f */
[----:B------:R-:W-:Y:S01]  /*1dc0*/  ULEA UR8, UR18, UR8, 0x9 ;  /* 0x0000000812087291 */ /* 0x000fe2000f8e483f */
[----:B------:R-:W-:Y:S01]  /*1dd0*/  UMOV UR13, 0x40000040 ;  /* 0x40000040000d7882 */ /* 0x000fe20000000000 */
[----:B------:R-:W-:Y:S01]  /*1de0*/  UMOV UR15, 0x40000040 ;  /* 0x40000040000f7882 */ /* 0x000fe20000000000 */
[----:B------:R-:W-:Y:S02]  /*1df0*/  UIADD3 UR6, UR6, 0x4, URZ ;  /* 0x0000000406067890 */ /* 0x000fe4000fffe03f */
[----:B------:R-:W-:-:S02]  /*1e00*/  UMOV UR12, UR7 ;  /* 0x00000007000c7c82 */ /* 0x000fc40008000000 */
[----:B------:R-:W-:Y:S02]  /*1e10*/  UMOV UR14, UR8 ;  /* 0x00000008000e7c82 */ /* 0x000fe40008000000 */
[----:B------:R-:W-:Y:S01]  /*1e20*/  QGMMA.64x64x32.F32.E4M3.E4M3 R24, gdesc[UR12], R24, UP0 ;  /* 0x00e000000c1879f3 */ /* 0x000fe2000bf00818 */
[----:B------:R-:W-:Y:S02]  /*1e30*/  UIADD3 UR12, UR7, 0x2, URZ ;  /* 0x00000002070c7890 */ /* 0x000fe4000fffe03f */
[----:B------:R-:W-:Y:S01]  /*1e40*/  UIADD3 UR14, UR8, 0x2, URZ ;  /* 0x00000002080e7890 */ /* 0x000fe2000fffe03f */
[----:B------:R-:W-:Y:S01]  /*1e50*/  UMOV UR13, 0x40000040 ;  /* 0x40000040000d7882 */ /* 0x000fe20000000000 */
[----:B------:R-:W-:Y:S01]  /*1e60*/  UMOV UR15, 0x40000040 ;  /* 0x40000040000f7882 */ /* 0x000fe20000000000 */
[----:B------:R-:W-:-:S06]  /*1e70*/  UISETP.NE.AND UP0, UPT, UR6, UR19, UPT ;  /* 0x000000130600728c */ /* 0x000fcc000bf05270 */
        /* <DEDUP_REMOVED lines=8> */
[----:B------:R-:W-:Y:S01]  /*1f00*/  UMOV UR13, 0x40000040 ;  /* 0x40000040000d7882 */ /* 0x000fe20000000000 */
[----:B------:R-:W-:Y:S01]  /*1f10*/  UMOV UR15, 0x40000040 ;  /* 0x40000040000f7882 */ /* 0x000fe20000000000 */
[----:B------:R-:W-:-:S06]  /*1f20*/  USEL UR7, URZ, 0x1, UP0 ;  /* 0x000000013f077887 */ /* 0x000fcc0008000000 */
[----:B------:R-:W-:Y:S01]  /*1f30*/  ISETP.NE.AND P0, PT, RZ, UR7, PT ;  /* 0x00000007ff007c0c */ /* 0x000fe2000bf05270 */
[----:B------:R-:W-:Y:S03]  /*1f40*/  QGMMA.64x64x32.F32.E4M3.E4M3 R24, gdesc[UR12], R24, gsb0 ;  /* 0x00e000000c1879f3 */ /* 0x000fe60008000818 */
[----:B------:R-:W-:-:S09]  /*1f50*/  WARPGROUP.DEPBAR.LE gsb0, 0x1 ;  /* 0x00008000000079c5 */ /* 0x000fd20000010100 */
[----:B------:R-:W-:Y:S05]  /*1f60*/  @!P0 BRA `(.L_x_28) ;  /* 0x0000000000888947 */ /* 0x000fea0003800000 */
[----:B------:R-:W-:Y:S02]  /*1f70*/  WARPGROUP.DEPBAR.LE gsb0, 0x0 ;  /* 0x00008000000079c5 */ /* 0x000fe40000010000 */
[----:B------:R-:W-:-:S01]  /*1f80*/  FADD R79, R24, R79 ;  /* 0x0000004f184f7221 */ /* 0x000fc20000000000 */
[----:B------:R-:W-:Y:S01]  /*1f90*/  FADD R80, R25, R80 ;  /* 0x0000005019507221 */ /* 0x000fe20000000000 */
        /* <DEDUP_REMOVED lines=30> */
[----:B------:R-:W-:-:S06]  /*2180*/  UMOV UR6, URZ ;  /* 0x0000003f00067c82 */ /* 0x000fcc0008000000 */
.L_x_28:
[----:B------:R-:W-:Y:S05]  /*2190*/  @!P1 BRA `(.L_x_29) ;  /* 0x0000000000049947 */ /* 0x000fea0003800000 */
[----:B------:R-:W-:Y:S01]  /*21a0*/  BPT.TRAP 0x1 ;  /* 0x000000040000795c */ /* 0x000fe20000300000 */
.L_x_29:
[----:B------:R-:W-:-:S13]  /*21b0*/  ISETP.NE.AND P0, PT, R6, RZ, PT ;  /* 0x000000ff0600720c */ /* 0x000fda0003f05270 */
[----:B01----:R-:W-:-:S05]  /*21c0*/  @P0 LEA R10, R9, UR10, 0x3 ;  /* 0x0000000a090a0c11 */ /* 0x003fca000f8e18ff */
[----:B------:R-:W-:-:S05]  /*21d0*/  @P0 VIADD R10, R10, 0x18 ;  /* 0x000000180a0a0836 */ /* 0x000fca0000000000 */
[----:B------:R-:W-:-:S04]  /*21e0*/  @P0 PRMT R10, R3, 0x654, R10 ;  /* 0x00000654030a0816 */ /* 0x000fc8000000000a */
[----:B------:R0:W-:Y:S01]  /*21f0*/  @P0 SYNCS.ARRIVE.TRANS64.RED.A1T0 RZ, [R10+URZ], RZ ;  /* 0x000000ff0aff09a7 */ /* 0x0001e2000810043f */
[----:B------:R-:W-:-:S13]  /*2200*/  ISETP.GT.U32.AND P0, PT, R2, 0x1, PT ;  /* 0x000000010200780c */ /* 0x000fda0003f04070 */
[----:B0-----:R-:W-:Y:S05]  /*2210*/  @P0 BRA `(.L_x_30) ;  /* 0x0000000000040947 */ /* 0x001fea0003800000 */
[----:B------:R-:W-:Y:S01]  /*2220*/  BPT.TRAP 0x1 ;  /* 0x000000040000795c */ /* 0x000fe20000300000 */
.L_x_30:
[----:B------:R-:W-:Y:S01]  /*2230*/  UIADD3 UR18, UR18, 0x1, URZ ;  /* 0x0000000112127890 */ /* 0x000fe2000fffe03f */
[C---:B------:R-:W-:Y:S01]  /*2240*/  ISETP.GT.AND P1, PT, R8.reuse, 0x1, PT ;  /* 0x000000010800780c */ /* 0x040fe20003f24270 */
[----:B------:R-:W-:Y:S02]  /*2250*/  VIADD R9, R9, 0x1 ;  /* 0x0000000109097836 */ /* 0x000fe40000000000 */
[----:B------:R-:W-:Y:S01]  /*2260*/  UISETP.NE.AND UP0, UPT, UR18, 0x3, UPT ;  /* 0x000000031200788c */ /* 0x000fe2000bf05270 */
[----:B------:R-:W-:Y:S02]  /*2270*/  VIADD R8, R8, 0xffffffff ;  /* 0xffffffff08087836 */ /* 0x000fe40000000000 */
[C---:B------:R-:W-:Y:S01]  /*2280*/  ISETP.NE.AND P0, PT, R9.reuse, 0x3, PT ;  /* 0x000000030900780c */ /* 0x040fe20003f05270 */
[----:B------:R-:W-:Y:S02]  /*2290*/  USEL UR8, URZ, 0x1, UP0 ;  /* 0x000000013f087887 */ /* 0x000fe40008000000 */
[----:B------:R-:W-:Y:S01]  /*22a0*/  USEL UR18, UR18, URZ, UP0 ;  /* 0x0000003f12127287 */ /* 0x000fe20008000000 */
[----:B------:R-:W-:-:S03]  /*22b0*/  SEL R9, R9, RZ, P0 ;  /* 0x000000ff09097207 */ /* 0x000fc60000000000 */
[----:B------:R-:W-:Y:S01]  /*22c0*/  LOP3.LUT R14, R14, UR8, RZ, 0x3c, !PT ;  /* 0x000000080e0e7c12 */ /* 0x000fe2000f8e3cff */
[----:B------:R-:W-:Y:S01]  /*22d0*/  UMOV UR8, 0x1 ;  /* 0x0000000100087882 */ /* 0x000fe20000000000 */
[----:B------:R-:W-:Y:S06]  /*22e0*/  @P1 BRA `(.L_x_31) ;  /* 0xfffffff800541947 */ /* 0x000fec000383ffff */
.L_x_23:
[----:B------:R-:W-:Y:S01]  /*22f0*/  UISETP.NE.AND UP0, UPT, UR6, URZ, UPT ;  /* 0x0000003f0600728c */ /* 0x000fe2000bf05270 */
[----:B01----:R-:W0:Y:S03]  /*2300*/  LDC R8, c[0x0][0x28c] ;  /* 0x0000a300ff087b82 */ /* 0x003e260000000800 */
[----:B------:R-:W-:-:S06]  /*2310*/  USEL UR6, URZ, 0x1, !UP0 ;  /* 0x000000013f067887 */ /* 0x000fcc000c000000 */
[----:B------:R-:W-:Y:S02]  /*2320*/  ISETP.NE.AND P0, PT, RZ, UR6, PT ;  /* 0x00000006ff007c0c */ /* 0x000fe4000bf05270 */
[----:B0-----:R-:W-:-:S11]  /*2330*/  ISETP.GE.AND P1, PT, R8, 0x1, PT ;  /* 0x000000010800780c */ /* 0x001fd60003f26270 */
[----:B------:R-:W-:Y:S05]  /*2340*/  @!P0 BRA `(.L_x_32) ;  /* 0x0000000000848947 */ /* 0x000fea0003800000 */
[----:B------:R-:W-:Y:S02]  /*2350*/  WARPGROUP.DEPBAR.LE gsb0, 0x0 ;  /* 0x00008000000079c5 */ /* 0x000fe40000010000 */
[----:B------:R-:W-:Y:S01]  /*2360*/  FADD R79, R24, R79 ;  /* 0x0000004f184f7221 */ /* 0x000fe20000000000 */
        /* <DEDUP_REMOVED lines=30> */
[----:B------:R-:W-:-:S07]  /*2550*/  FADD R16, R16, R55 ;  /* 0x0000003710107221 */ /* 0x000fce0000000000 */
.L_x_32:
[----:B------:R-:W-:Y:S02]  /*2560*/  WARPGROUP.DEPBAR.LE gsb0, 0x0 ;  /* 0x00008000000079c5 */ /* 0x000fe40000010000 */
[----:B------:R-:W-:Y:S05]  /*2570*/  @!P1 BRA `(.L_x_33) ;  /* 0x0000000000549947 */ /* 0x000fea0003800000 */
[----:B------:R-:W-:-:S13]  /*2580*/  ISETP.NE.AND P0, PT, R81, 0x3, PT ;  /* 0x000000035100780c */ /* 0x000fda0003f05270 */
[----:B------:R-:W-:Y:S05]  /*2590*/  @!P0 BRA `(.L_x_34) ;  /* 0x0000000000048947 */ /* 0x000fea0003800000 */
[----:B------:R-:W-:Y:S01]  /*25a0*/  BPT.TRAP 0x1 ;  /* 0x000000040000795c */ /* 0x000fe20000300000 */
.L_x_34:
[----:B------:R-:W-:Y:S01]  /*25b0*/  ISETP.NE.AND P0, PT, R6, RZ, PT ;  /* 0x000000ff0600720c */ /* 0x000fe20003f05270 */
[----:B------:R-:W-:Y:S01]  /*25c0*/  BSSY B0, `(.L_x_35) ;  /* 0x000000e000007945 */ /* 0x000fe20003800000 */
[----:B------:R-:W-:-:S11]  /*25d0*/  ISETP.GT.U32.AND P1, PT, R2, 0x1, PT ;  /* 0x000000010200780c */ /* 0x000fd60003f24070 */
[----:B------:R-:W-:Y:S05]  /*25e0*/  @!P0 BRA `(.L_x_36) ;  /* 0x00000000002c8947 */ /* 0x000fea0003800000 */
[----:B------:R-:W-:-:S04]  /*25f0*/  UISETP.LT.AND UP0, UPT, UR9, 0x1, UPT ;  /* 0x000000010900788c */ /* 0x000fc8000bf01270 */
[----:B------:R-:W-:-:S04]  /*2600*/  USEL UR8, UR9, 0x1, UP0 ;  /* 0x0000000109087887 */ /* 0x000fc80008000000 */
[----:B------:R-:W-:-:S04]  /*2610*/  UIADD3 UR8, UR5, UR9, -UR8 ;  /* 0x0000000905087290 */ /* 0x000fc8000fffe808 */
[----:B------:R-:W-:-:S04]  /*2620*/  UIMAD.WIDE.U32 UR6, UR8, -0x55555555, URZ ;  /* 0xaaaaaaab080678a5 */ /* 0x000fc8000f8e003f */
[----:B------:R-:W-:-:S04]  /*2630*/  USHF.R.U32.HI UR6, URZ, 0x1, UR7 ;  /* 0x000000013f067899 */ /* 0x000fc80008011607 */
[----:B------:R-:W-:-:S04]  /*2640*/  UIMAD UR8, UR6, -0x3, UR8 ;  /* 0xfffffffd060878a4 */ /* 0x000fc8000f8e0208 */
[----:B------:R-:W-:-:S04]  /*2650*/  ULEA UR8, UR8, UR10, 0x3 ;  /* 0x0000000a08087291 */ /* 0x000fc8000f8e183f */
[----:B------:R-:W-:-:S06]  /*2660*/  UIADD3 UR8, UR8, 0x18, URZ ;  /* 0x0000001808087890 */ /* 0x000fcc000fffe03f */
[----:B------:R-:W-:-:S05]  /*2670*/  IMAD.U32 R8, RZ, RZ, UR8 ;  /* 0x00000008ff087e24 */ /* 0x000fca000f8e00ff */
[----:B------:R-:W-:-:S04]  /*2680*/  PRMT R8, R3, 0x654, R8 ;  /* 0x0000065403087816 */ /* 0x000fc80000000008 */
[----:B------:R0:W-:Y:S03]  /*2690*/  SYNCS.ARRIVE.TRANS64.RED.A1T0 RZ, [R8+URZ], RZ ;  /* 0x000000ff08ff79a7 */ /* 0x0001e6000810043f */
.L_x_36:
[----:B------:R-:W-:Y:S05]  /*26a0*/  BSYNC B0 ;  /* 0x0000000000007941 */ /* 0x000fea0003800000 */
.L_x_35:
[----:B------:R-:W-:Y:S05]  /*26b0*/  @P1 BRA `(.L_x_33) ;  /* 0x0000000000041947 */ /* 0x000fea0003800000 */
[----:B------:R-:W-:Y:S01]  /*26c0*/  BPT.TRAP 0x1 ;  /* 0x000000040000795c */ /* 0x000fe20000300000 */
.L_x_33:
[----:B------:R-:W1:Y:S01]  /*26d0*/  LDC R24, c[0x0][0x288] ;  /* 0x0000a200ff187b82 */ /* 0x000e620000000800 */
[C---:B------:R-:W-:Y:S01]  /*26e0*/  LOP3.LUT R14, R0.reuse, 0x3, RZ, 0xc0, !PT ;  /* 0x00000003000e7812 */ /* 0x040fe200078ec0ff */
[----:B------:R-:W-:Y:S01]  /*26f0*/  IMAD.SHL.U32 R25, R15, 0x40, RZ ;  /* 0x000000400f197824 */ /* 0x000fe200078e00ff */
[--C-:B0-----:R-:W-:Y:S01]  /*2700*/  SHF.R.U32.HI R8, RZ, 0x2, R0.reuse ;  /* 0x00000002ff087819 */ /* 0x101fe20000011600 */
[----:B------:R-:W-:Y:S01]  /*2710*/  UIADD3 UR5, UR9, UR5, URZ ;  /* 0x0000000509057290 */ /* 0x000fe2000fffe03f */
[----:B------:R-:W-:Y:S01]  /*2720*/  LOP3.LUT R10, R0, 0x60, RZ, 0xc0, !PT ;  /* 0x00000060000a7812 */ /* 0x000fe200078ec0ff */
[----:B------:R-:W-:Y:S01]  /*2730*/  ULDC UR12, c[0x0][0x284] ;  /* 0x0000a100000c7ab9 */ /* 0x000fe20000000800 */
[----:B------:R-:W-:Y:S01]  /*2740*/  SHF.R.U32.HI R11, RZ, 0x7, R0 ;  /* 0x00000007ff0b7819 */ /* 0x000fe20000011600 */
[----:B------:R-:W-:Y:S01]  /*2750*/  UISETP.GT.U32.AND UP0, UPT, UR5, 0x2, UPT ;  /* 0x000000020500788c */ /* 0x000fe2000bf04070 */
[----:B------:R-:W-:Y:S01]  /*2760*/  LOP3.LUT R9, R8, 0x7, RZ, 0xc0, !PT ;  /* 0x0000000708097812 */ /* 0x000fe200078ec0ff */
[----:B------:R-:W-:Y:S01]  /*2770*/  UISETP.GE.U32.AND UP1, UPT, UR9, 0x3, UPT ;  /* 0x000000030900788c */ /* 0x000fe2000bf26070 */
[----:B------:R-:W-:Y:S01]  /*2780*/  SHF.R.U32.HI R10, RZ, 0x1, R10 ;  /* 0x00000001ff0a7819 */ /* 0x000fe2000001160a */
[----:B------:R-:W-:Y:S01]  /*2790*/  UISETP.LT.U32.AND UP0, UPT, UR9, 0x3, UP0 ;  /* 0x000000030900788c */ /* 0x000fe20008701070 */
[----:B------:R-:W-:Y:S01]  /*27a0*/  LOP3.LUT R8, R11, 0x1, RZ, 0xc0, !PT ;  /* 0x000000010b087812 */ /* 0x000fe200078ec0ff */
[----:B------:R-:W-:Y:S01]  /*27b0*/  ULDC.64 UR10, c[0x0][0x5d0] ;  /* 0x00017400000a7ab9 */ /* 0x000fe20000000a00 */
[----:B------:R-:W-:Y:S01]  /*27c0*/  IADD3 R27, RZ, -R10, -R9 ;  /* 0x8000000aff1b7210 */ /* 0x000fe20007ffe809 */
[----:B------:R-:W-:Y:S01]  /*27d0*/  UIMAD.WIDE.U32 UR6, UR5, -0x55555555, URZ ;  /* 0xaaaaaaab050678a5 */ /* 0x000fe2000f8e003f */
[----:B------:R-:W-:Y:S01]  /*27e0*/  SHF.R.S32.HI R32, RZ, 0x1f, R73 ;  /* 0x0000001fff207819 */ /* 0x000fe20000011449 */
[----:B------:R-:W-:Y:S01]  /*27f0*/  USEL UR8, URZ, 0x1, !UP0 ;  /* 0x000000013f087887 */ /* 0x000fe2000c000000 */
[C---:B------:R-:W-:Y:S01]  /*2800*/  IMAD.SHL.U32 R26, R8.reuse, 0x40, RZ ;  /* 0x00000040081a7824 */ /* 0x040fe200078e00ff */
[----:B------:R-:W-:Y:S01]  /*2810*/  USHF.R.U32.HI UR6, URZ, 0x1, UR7 ;  /* 0x000000013f067899 */ /* 0x000fe20008011607 */
[----:B------:R-:W-:Y:S01]  /*2820*/  IMAD R27, R8, -0x40, R27 ;  /* 0xffffffc0081b7824 */ /* 0x000fe200078e021b */
[----:B------:R-:W-:Y:S01]  /*2830*/  ULOP3.LUT UR4, UR4, UR8, URZ, 0x3c, !UPT ;  /* 0x0000000804047292 */ /* 0x000fe2000f8e3c3f */
[----:B------:R-:W-:Y:S01]  /*2840*/  IMAD R8, R32, UR10, RZ ;  /* 0x0000000a20087c24 */ /* 0x000fe2000f8e02ff */
[----:B-1----:R-:W-:Y:S01]  /*2850*/  ISETP.GE.AND P0, PT, R25, R24, PT ;  /* 0x000000181900720c */ /* 0x002fe20003f06270 */
[----:B------:R-:W-:Y:S01]  /*2860*/  IMAD R28, R14, -0x2, R24 ;  /* 0xfffffffe0e1c7824 */ /* 0x000fe200078e0218 */
[----:B------:R-:W-:Y:S01]  /*2870*/  LOP3.LUT R11, R26, 0x40, R9, 0xe2, !PT ;  /* 0x000000401a0b7812 */ /* 0x000fe200078ee209 */
[C---:B------:R-:W-:Y:S01]  /*2880*/  IMAD.SHL.U32 R24, R71.reuse, 0x80, RZ ;  /* 0x0000008047187824 */ /* 0x040fe200078e00ff */
[----:B------:R-:W-:Y:S01]  /*2890*/  UIMAD UR5, UR6, -0x3, UR5 ;  /* 0xfffffffd060578a4 */ /* 0x000fe2000f8e0205 */
[----:B------:R-:W-:Y:S01]  /*28a0*/  IMAD.SHL.U32 R14, R0, 0x2, RZ ;  /* 0x00000002000e7824 */ /* 0x000fe200078e00ff */
[----:B------:R-:W-:Y:S01]  /*28b0*/  @UP1 ULOP3.LUT UR4, UR4, 0x1, UR6, 0x78, !UPT ;  /* 0x0000000104041892 */ /* 0x000fe2000f8e7806 */
[----:B------:R-:W-:Y:S01]  /*28c0*/  IMAD.WIDE R30, R71, 0x80, RZ ;  /* 0x00000080471e7825 */ /* 0x000fe200078e02ff */
[----:B------:R-:W-:-:S02]  /*28d0*/  ISETP.GE.OR P0, PT, R24, UR12, P0 ;  /* 0x0000000c18007c0c */ /* 0x000fc40008706670 */
[----:B------:R-:W-:Y:S01]  /*28e0*/  LOP3.LUT R14, R25, 0x6, R14, 0xf8, !PT ;  /* 0x00000006190e7812 */ /* 0x000fe200078ef80e */
[C---:B------:R-:W-:Y:S01]  /*28f0*/  IMAD R29, R73.reuse, UR11, R8 ;  /* 0x0000000b491d7c24 */ /* 0x040fe2000f8e0208 */
[----:B------:R-:W-:Y:S01]  /*2900*/  IADD3 R27, -R24, UR12, R27 ;  /* 0x0000000c181b7c10 */ /* 0x000fe2000fffe11b */
[----:B------:R-:W-:Y:S01]  /*2910*/  IMAD.IADD R28, R28, 0x1, -R25 ;  /* 0x000000011c1c7824 */ /* 0x000fe200078e0a19 */
[----:B------:R-:W-:Y:S01]  /*2920*/  SHF.R.S32.HI R15, RZ, 0x1f, R14 ;  /* 0x0000001fff0f7819 */ /* 0x000fe2000001140e */
[----:B------:R-:W-:Y:S01]  /*2930*/  IMAD.MOV.U32 R26, RZ, RZ, -0x1 ;  /* 0xffffffffff1a7424 */ /* 0x000fe200078e00ff */
[----:B------:R-:W-:Y:S01]  /*2940*/  LOP3.LUT R33, R30, R11, R10, 0xfe, !PT ;  /* 0x0000000b1e217212 */ /* 0x000fe200078efe0a */
[----:B------:R-:W-:-:S04]  /*2950*/  IMAD.WIDE.U32 R8, R73, UR10, R14 ;  /* 0x0000000a49087c25 */ /* 0x000fc8000f8e000e */
[----:B------:R-:W-:Y:S01]  /*2960*/  IMAD.IADD R9, R9, 0x1, R29 ;  /* 0x0000000109097824 */ /* 0x000fe200078e021d */
[----:B------:R-:W-:Y:S06]  /*2970*/  @P0 BRA `(.L_x_37) ;  /* 0x0000002400940947 */ /* 0x000fec0003800000 */
[----:B------:R-:W0:Y:S01]  /*2980*/  LDC.64 R24, c[0x0][0x5c8] ;  /* 0x00017200ff187b82 */ /* 0x000e220000000a00 */
[----:B------:R-:W-:Y:S01]  /*2990*/  ULDC.64 UR6, c[0x0][0x5c0] ;  /* 0x0001700000067ab9 */ /* 0x000fe20000000a00 */
[----:B------:R-:W-:Y:S01]  /*29a0*/  BSSY B0, `(.L_x_37) ;  /* 0x0000262000007945 */ /* 0x000fe20003800000 */
[-C--:B0-----:R-:W-:Y:S02]  /*29b0*/  IMAD R10, R31, R24.reuse, RZ ;  /* 0x000000181f0a7224 */ /* 0x081fe400078e02ff */
[----:B------:R-:W-:-:S04]  /*29c0*/  IMAD.WIDE.U32 R8, R33, R24, R8 ;  /* 0x0000001821087225 */ /* 0x000fc800078e0008 */
[----:B------:R-:W-:Y:S01]  /*29d0*/  IMAD R11, R33, R25, R10 ;  /* 0x00000019210b7224 */ /* 0x000fe200078e020a */
[----:B------:R-:W-:Y:S02]  /*29e0*/  LEA R10, P0, R24, R8, 0x3 ;  /* 0x00000008180a7211 */ /* 0x000fe400078018ff */
[----:B------:R-:W-:Y:S01]  /*29f0*/  IADD3 R8, P1, R8, UR6, RZ ;  /* 0x0000000608087c10 */ /* 0x000fe2000ff3e0ff */
[----:B------:R-:W-:Y:S01]  /*2a00*/  IMAD.IADD R9, R9, 0x1, R11 ;  /* 0x0000000109097824 */ /* 0x000fe200078e020b */
[----:B------:R-:W-:-:S04]  /*2a10*/  IADD3 R10, P2, R10, UR6, RZ ;  /* 0x000000060a0a7c10 */ /* 0x000fc8000ff5e0ff */
[----:B------:R-:W-:Y:S02]  /*2a20*/  LEA.HI.X R11, R24, R9, R25, 0x3, P0 ;  /* 0x00000009180b7211 */ /* 0x000fe400000f1c19 */
[----:B----45:R-:W-:Y:S02]  /*2a30*/  FSETP.NEU.AND P0, PT, R12, RZ, PT ;  /* 0x000000ff0c00720b */ /* 0x030fe40003f0d000 */
[----:B------:R-:W-:Y:S02]  /*2a40*/  IADD3.X R9, R9, UR7, RZ, P1, !PT ;  /* 0x0000000709097c10 */ /* 0x000fe40008ffe4ff */
[----:B------:R-:W-:-:S09]  /*2a50*/  IADD3.X R11, R11, UR7, RZ, P2, !PT ;  /* 0x000000070b0b7c10 */ /* 0x000fd200097fe4ff */
[----:B------:R-:W-:Y:S05]  /*2a60*/  @!P0 BRA `(.L_x_38) ;  /* 0x0000001c00148947 */ /* 0x000fea0003800000 */
[----:B------:R-:W-:Y:S01]  /*2a70*/  ULDC.64 UR6, c[0x0][0x5b8] ;  /* 0x00016e0000067ab9 */ /* 0x000fe20000000a00 */
[----:B------:R-:W-:Y:S01]  /*2a80*/  ISETP.GE.AND P0, PT, R28, 0x1, PT ;  /* 0x000000011c00780c */ /* 0x000fe20003f06270 */
[----:B------:R-:W-:Y:S01]  /*2a90*/  IMAD R32, R32, UR6, RZ ;  /* 0x0000000620207c24 */ /* 0x000fe2000f8e02ff */
[----:B------:R-:W-:Y:S01]  /*2aa0*/  ULDC.64 UR10, c[0x0][0x5a8] ;  /* 0x00016a00000a7ab9 */ /* 0x000fe20000000a00 */
[----:B------:R-:W-:Y:S01]  /*2ab0*/  IMAD.WIDE.U32 R24, R73, UR6, R14 ;  /* 0x0000000649187c25 */ /* 0x000fe2000f8e000e */
[----:B------:R-:W-:Y:S01]  /*2ac0*/  ISETP.LT.OR P3, PT, R27, 0x1, !P0 ;  /* 0x000000011b00780c */ /* 0x000fe20004761670 */
[----:B------:R-:W-:Y:S02]  /*2ad0*/  BSSY B1, `(.L_x_39) ;  /* 0x000000c000017945 */ /* 0x000fe40003800000 */
[----:B------:R-:W-:Y:S01]  /*2ae0*/  IMAD R73, R73, UR7, R32 ;  /* 0x0000000749497c24 */ /* 0x000fe2000f8e0220 */
[----:B------:R-:W-:Y:S02]  /*2af0*/  ULDC.64 UR6, c[0x0][0x5b0] ;  /* 0x00016c0000067ab9 */ /* 0x000fe40000000a00 */
[----:B------:R-:W-:-:S02]  /*2b00*/  IMAD R29, R31, UR6, RZ ;  /* 0x000000061f1d7c24 */ /* 0x000fc4000f8e02ff */
[----:B------:R-:W-:Y:S02]  /*2b10*/  IMAD.IADD R25, R25, 0x1, R73 ;  /* 0x0000000119197824 */ /* 0x000fe400078e0249 */
[C---:B------:R-:W-:Y:S02]  /*2b20*/  IMAD R29, R33.reuse, UR7, R29 ;  /* 0x00000007211d7c24 */ /* 0x040fe4000f8e021d */
[----:B------:R-:W-:-:S03]  /*2b30*/  IMAD.WIDE.U32 R14, R33, UR6, R24 ;  /* 0x00000006210e7c25 */ /* 0x000fc6000f8e0018 */
[----:B------:R-:W-:-:S04]  /*2b40*/  IADD3 R14, P1, R14, UR10, RZ ;  /* 0x0000000a0e0e7c10 */ /* 0x000fc8000ff3e0ff */
[--C-:B------:R-:W-:Y:S02]  /*2b50*/  IADD3.X R15, R15, UR11, R29.reuse, P1, !PT ;  /* 0x0000000b0f0f7c10 */ /* 0x100fe40008ffe41d */
[----:B------:R-:W-:Y:S01]  /*2b60*/  PRMT R29, RZ, 0x7610, R29 ;  /* 0x00007610ff1d7816 */ /* 0x000fe2000000001d */
[----:B------:R-:W-:Y:S06]  /*2b70*/  @P3 BRA `(.L_x_40) ;  /* 0x0000000000043947 */ /* 0x000fec0003800000 */
[----:B------:R0:W5:Y:S02]  /*2b80*/  LDG.E.U8 R29, desc[UR16][R14.64] ;  /* 0x000000100e1d7981 */ /* 0x000164000c1e1100 */
.L_x_40:
[----:B------:R-:W-:Y:S05]  /*2b90*/  BSYNC B1 ;  /* 0x0000000000017941 */ /* 0x000fea0003800000 */
.L_x_39:
[----:B-----5:R-:W-:Y:S01]  /*2ba0*/  LOP3.LUT R29, R29, 0xff, RZ, 0xc0, !PT ;  /* 0x000000ff1d1d7812 */ /* 0x020fe200078ec0ff */
[----:B------:R-:W-:Y:S01]  /*2bb0*/  BSSY B1, `(.L_x_41) ;  /* 0x000000c000017945 */ /* 0x000fe20003800000 */
[----:B------:R-:W-:Y:S02]  /*2bc0*/  ISETP.GE.AND P1, PT, R28, 0x2, PT ;  /* 0x000000021c00780c */ /* 0x000fe40003f26270 */
[----:B------:R-:W-:Y:S02]  /*2bd0*/  F2FP.F16.E4M3.UNPACK_B R29, R29 ;  /* 0x0000001dff1d723e */ /* 0x000fe400020006ff */
[----:B------:R-:W-:-:S03]  /*2be0*/  ISETP.LT.OR P2, PT, R27, 0x1, !P1 ;  /* 0x000000011b00780c */ /* 0x000fc60004f41670 */
[----:B------:R-:W-:-:S05]  /*2bf0*/  HADD2.F32 R29, -RZ, R29.H0_H0 ;  /* 0x2000001dff1d7230 */ /* 0x000fca0000004100 */
[----:B------:R-:W-:Y:S01]  /*2c00*/  FMUL R32, R29, R12 ;  /* 0x0000000c1d207220 */ /* 0x000fe20000400000 */
[----:B------:R-:W-:-:S03]  /*2c10*/  PRMT R29, RZ, 0x7610, R29 ;  /* 0x00007610ff1d7816 */ /* 0x000fc6000000001d */
[----:B--2---:R-:W-:-:S05]  /*2c20*/  FFMA R32, R79, R7, R32 ;  /* 0x000000074f207223 */ /* 0x004fca0000000020 */
[----:B------:R-:W-:-:S05]  /*2c30*/  F2FP.SATFINITE.E4M3.F32.PACK_AB_MERGE_C R35, RZ, R32, RZ ;  /* 0x00000020ff23723e */ /* 0x000fca00048070ff */
[----:B------:R1:W-:Y:S01]  /*2c40*/  @!P3 STG.E.U8 desc[UR16][R8.64], R35 ;  /* 0x000000230800b986 */ /* 0x0003e2000c101110 */
[----:B------:R-:W-:Y:S05]  /*2c50*/  @P2 BRA `(.L_x_42) ;  /* 0x0000000000042947 */ /* 0x000fea0003800000 */
[----:B------:R2:W5:Y:S02]  /*2c60*/  LDG.E.U8 R29, desc[UR16][R14.64+0x1] ;  /* 0x000001100e1d7981 */ /* 0x000564000c1e1100 */
.L_x_42:
[----:B------:R-:W-:Y:S05]  /*2c70*/  BSYNC B1 ;  /* 0x0000000000017941 */ /* 0x000fea0003800000 */
.L_x_41:
[----:B-----5:R-:W-:Y:S01]  /*2c80*/  LOP3.LUT R29, R29, 0xff, RZ, 0xc0, !PT ;  /* 0x000000ff1d1d7812 */ /* 0x020fe200078ec0ff */
[----:B------:R-:W-:Y:S01]  /*2c90*/  BSSY B1, `(.L_x_43) ;  /* 0x0000012000017945 */ /* 0x000fe20003800000 */
[----:B------:R-:W-:Y:S02]  /*2ca0*/  IADD3 R33, P3, R33, 0x8, RZ ;  /* 0x0000000821217810 */ /* 0x000fe40007f7e0ff */
[----:B------:R-:W-:Y:S02]  /*2cb0*/  F2FP.F16.E4M3.UNPACK_B R29, R29 ;  /* 0x0000001dff1d723e */ /* 0x000fe400020006ff */
[----:B------:R-:W-:Y:S01]  /*2cc0*/  ISETP.LT.OR P0, PT, R27, 0x9, !P0 ;  /* 0x000000091b00780c */ /* 0x000fe20004701670 */
[----:B------:R-:W-:Y:S02]  /*2cd0*/  IMAD.X R30, RZ, RZ, R31, P3 ;  /* 0x000000ffff1e7224 */ /* 0x000fe400018e061f */
[----:B------:R-:W-:Y:S02]  /*2ce0*/  HADD2.F32 R29, -RZ, R29.H0_H0 ;  /* 0x2000001dff1d7230 */ /* 0x000fe40000004100 */
[----:B------:R-:W-:-:S02]  /*2cf0*/  IMAD R30, R30, UR6, RZ ;  /* 0x000000061e1e7c24 */ /* 0x000fc4000f8e02ff */
[----:B------:R-:W-:-:S04]  /*2d00*/  IMAD.WIDE.U32 R24, R33, UR6, R24 ;  /* 0x0000000621187c25 */ /* 0x000fc8000f8e0018 */
[----:B------:R-:W-:Y:S01]  /*2d10*/  FMUL R29, R29, R12 ;  /* 0x0000000c1d1d7220 */ /* 0x000fe20000400000 */
[----:B------:R-:W-:-:S03]  /*2d20*/  IMAD R33, R33, UR7, R30 ;  /* 0x0000000721217c24 */ /* 0x000fc6000f8e021e */
[----:B------:R-:W-:Y:S01]  /*2d30*/  FFMA R29, R80, R7, R29 ;  /* 0x00000007501d7223 */ /* 0x000fe2000000001d */
[----:B------:R-:W-:-:S04]  /*2d40*/  IADD3 R24, P3, R24, UR10, RZ ;  /* 0x0000000a18187c10 */ /* 0x000fc8000ff7e0ff */
[----:B------:R-:W-:Y:S02]  /*2d50*/  F2FP.SATFINITE.E4M3.F32.PACK_AB_MERGE_C R31, RZ, R29, RZ ;  /* 0x0000001dff1f723e */ /* 0x000fe400048070ff */
[----:B------:R-:W-:Y:S02]  /*2d60*/  IADD3.X R25, R25, UR11, R33, P3, !PT ;  /* 0x0000000b19197c10 */ /* 0x000fe40009ffe421 */
[----:B------:R-:W-:Y:S01]  /*2d70*/  PRMT R29, RZ, 0x7610, R29 ;  /* 0x00007610ff1d7816 */ /* 0x000fe2000000001d */
[----:B------:R3:W-:Y:S01]  /*2d80*/  @!P2 STG.E.U8 desc[UR16][R8.64+0x1], R31 ;  /* 0x0000011f0800a986 */ /* 0x0007e2000c101110 */
[----:B------:R-:W-:Y:S05]  /*2d90*/  @P0 BRA `(.L_x_44) ;  /* 0x0000000000040947 */ /* 0x000fea0003800000 */
[----:B------:R4:W5:Y:S02]  /*2da0*/  LDG.E.U8 R29, desc[UR16][R24.64] ;  /* 0x00000010181d7981 */ /* 0x000964000c1e1100 */
.L_x_44:
[----:B------:R-:W-:Y:S05]  /*2db0*/  BSYNC B1 ;  /* 0x0000000000017941 */ /* 0x000fea0003800000 */
.L_x_43:
[----:B-----5:R-:W-:Y:S01]  /*2dc0*/  LOP3.LUT R29, R29, 0xff, RZ, 0xc0, !PT ;  /* 0x000000ff1d1d7812 */ /* 0x020fe200078ec0ff */
[----:B------:R-:W-:Y:S01]  /*2dd0*/  BSSY B1, `(.L_x_45) ;  /* 0x000000b000017945 */ /* 0x000fe20003800000 */
[----:B------:R-:W-:Y:S02]  /*2de0*/  ISETP.LT.OR P1, PT, R27, 0x9, !P1 ;  /* 0x000000091b00780c */ /* 0x000fe40004f21670 */
[----:B------:R-:W-:-:S05]  /*2df0*/  F2FP.F16.E4M3.UNPACK_B R29, R29 ;  /* 0x0000001dff1d723e */ /* 0x000fca00020006ff */
[----:B------:R-:W-:-:S05]  /*2e00*/  HADD2.F32 R29, -RZ, R29.H0_H0 ;  /* 0x2000001dff1d7230 */ /* 0x000fca0000004100 */
[----:B------:R-:W-:Y:S01]  /*2e10*/  FMUL R30, R29, R12 ;  /* 0x0000000c1d1e7220 */ /* 0x000fe20000400000 */
[----:B------:R-:W-:-:S03]  /*2e20*/  PRMT R29, RZ, 0x7610, R29 ;  /* 0x00007610ff1d7816 */ /* 0x000fc6000000001d */
[----:B------:R-:W-:-:S05]  /*2e30*/  FFMA R30, R77, R7, R30 ;  /* 0x000000074d1e7223 */ /* 0x000fca000000001e */
[----:B---3--:R-:W-:-:S05]  /*2e40*/  F2FP.SATFINITE.E4M3.F32.PACK_AB_MERGE_C R31, RZ, R30, RZ ;  /* 0x0000001eff1f723e */ /* 0x008fca00048070ff */
[----:B------:R3:W-:Y:S01]  /*2e50*/  @!P0 STG.E.U8 desc[UR16][R10.64], R31 ;  /* 0x0000001f0a008986 */ /* 0x0007e2000c101110 */
[----:B------:R-:W-:Y:S05]  /*2e60*/  @P1 BRA `(.L_x_46) ;  /* 0x0000000000041947 */ /* 0x000fea0003800000 */
[----:B------:R0:W5:Y:S02]  /*2e70*/  LDG.E.U8 R29, desc[UR16][R24.64+0x1] ;  /* 0x00000110181d7981 */ /* 0x000164000c1e1100 */
.L_x_46:
[----:B------:R-:W-:Y:S05]  /*2e80*/  BSYNC B1 ;  /* 0x0000000000017941 */ /* 0x000fea0003800000 */
.L_x_45:
[----:B-----5:R-:W-:Y:S01]  /*2e90*/  LOP3.LUT R29, R29, 0xff, RZ, 0xc0, !PT ;  /* 0x000000ff1d1d7812 */ /* 0x020fe200078ec0ff */
[----:B------:R-:W-:Y:S01]  /*2ea0*/  BSSY B1, `(.L_x_47) ;  /* 0x000000c000017945 */ /* 0x000fe20003800000 */
[----:B------:R-:W-:Y:S02]  /*2eb0*/  ISETP.GE.AND P0, PT, R28, 0x9, PT ;  /* 0x000000091c00780c */ /* 0x000fe40003f06270 */
[----:B------:R-:W-:Y:S02]  /*2ec0*/  F2FP.F16.E4M3.UNPACK_B R29, R29 ;  /* 0x0000001dff1d723e */ /* 0x000fe400020006ff */
[----:B------:R-:W-:-:S03]  /*2ed0*/  ISETP.LT.OR P2, PT, R27, 0x1, !P0 ;  /* 0x000000011b00780c */ /* 0x000fc60004741670 */
[----:B------:R-:W-:-:S05]  /*2ee0*/  HADD2.F32 R29, -RZ, R29.H0_H0 ;  /* 0x2000001dff1d7230 */ /* 0x000fca0000004100 */
[----:B------:R-:W-:-:S04]  /*2ef0*/  FMUL R29, R29, R12 ;  /* 0x0000000c1d1d7220 */ /* 0x000fc80000400000 */
[----:B------:R-:W-:-:S05]  /*2f00*/  FFMA R29, R78, R7, R29 ;  /* 0x000000074e1d7223 */ /* 0x000fca000000001d */
[----:B---3--:R-:W-:Y:S02]  /*2f10*/  F2FP.SATFINITE.E4M3.F32.PACK_AB_MERGE_C R31, RZ, R29, RZ ;  /* 0x0000001dff1f723e */ /* 0x008fe400048070ff */
[----:B------:R-:W-:-:S03]  /*2f20*/  PRMT R29, RZ, 0x7610, R29 ;  /* 0x00007610ff1d7816 */ /* 0x000fc6000000001d */
[----:B------:R3:W-:Y:S01]  /*2f30*/  @!P1 STG.E.U8 desc[UR16][R10.64+0x1], R31 ;  /* 0x0000011f0a009986 */ /* 0x0007e2000c101110 */
[----:B------:R-:W-:Y:S05]  /*2f40*/  @P2 BRA `(.L_x_48) ;  /* 0x0000000000042947 */ /* 0x000fea0003800000 */
[----:B------:R0:W5:Y:S02]  /*2f50*/  LDG.E.U8 R29, desc[UR16][R14.64+0x8] ;  /* 0x000008100e1d7981 */ /* 0x000164000c1e1100 */
.L_x_48:
[----:B------:R-:W-:Y:S05]  /*2f60*/  BSYNC B1 ;  /* 0x0000000000017941 */ /* 0x000fea0003800000 */
.L_x_47:
        /* <DEDUP_REMOVED lines=13> */
.L_x_50:
[----:B------:R-:W-:Y:S05]  /*3040*/  BSYNC B1 ;  /* 0x0000000000017941 */ /* 0x000fea0003800000 */
.L_x_49:
[----:B-----5:R-:W-:Y:S01]  /*3050*/  LOP3.LUT R29, R29, 0xff, RZ, 0xc0, !PT ;  /* 0x000000ff1d1d7812 */ /* 0x020fe200078ec0ff */
[----:B------:R-:W-:Y:S01]  /*3060*/  BSSY B1, `(.L_x_51) ;  /* 0x000000b000017945 */ /* 0x000fe20003800000 */
[----:B------:R-:W-:Y:S02]  /*3070*/  ISETP.LT.OR P0, PT, R27, 0x9, !P0 ;  /* 0x000000091b00780c */ /* 0x000fe40004701670 */
[----:B------:R-:W-:-:S05]  /*3080*/  F2FP.F16.E4M3.UNPACK_B R29, R29 ;  /* 0x0000001dff1d723e */ /* 0x000fca00020006ff */
        /* <DEDUP_REMOVED lines=8> */
.L_x_52:
[----:B------:R-:W-:Y:S05]  /*3110*/  BSYNC B1 ;  /* 0x0000000000017941 */ /* 0x000fea0003800000 */
.L_x_51:
        /* <DEDUP_REMOVED lines=12> */
.L_x_54:
[----:B------:R-:W-:Y:S05]  /*31e0*/  BSYNC B1 ;  /* 0x0000000000017941 */ /* 0x000fea0003800000 */
.L_x_53:
        /* <DEDUP_REMOVED lines=13> */
.L_x_56:
[----:B------:R-:W-:Y:S05]  /*32c0*/  BSYNC B1 ;  /* 0x0000000000017941 */ /* 0x000fea0003800000 */
.L_x_55:
        /* <DEDUP_REMOVED lines=13> */
.L_x_58:
[----:B------:R-:W-:Y:S05]  /*33a0*/  BSYNC B1 ;  /* 0x0000000000017941 */ /* 0x000fea0003800000 */
.L_x_57:
        /* <DEDUP_REMOVED lines=12> */
.L_x_60:
[----:B------:R-:W-:Y:S05]  /*3470*/  BSYNC B1 ;  /* 0x0000000000017941 */ /* 0x000fea0003800000 */
.L_x_59:
        /* <DEDUP_REMOVED lines=12> */
.L_x_62:
[----:B------:R-:W-:Y:S05]  /*3540*/  BSYNC B1 ;  /* 0x0000000000017941 */ /* 0x000fea0003800000 */
.L_x_61:
        /* <DEDUP_REMOVED lines=13> */
.L_x_64:
[----:B------:R-:W-:Y:S05]  /*3620*/  BSYNC B1 ;  /* 0x0000000000017941 */ /* 0x000fea0003800000 */
.L_x_63:
        /* <DEDUP_REMOVED lines=13> */
.L_x_66:
[----:B------:R-:W-:Y:S05]  /*3700*/  BSYNC B1 ;  /* 0x0000000000017941 */ /* 0x000fea0003800000 */
.L_x_65:
        /* <DEDUP_REMOVED lines=12> */
.L_x_68:
[----:B------:R-:W-:Y:S05]  /*37d0*/  BSYNC B1 ;  /* 0x0000000000017941 */ /* 0x000fea0003800000 */
.L_x_67:
        /* <DEDUP_REMOVED lines=12> */
.L_x_70:
[----:B------:R-:W-:Y:S05]  /*38a0*/  BSYNC B1 ;  /* 0x0000000000017941 */ /* 0x000fea0003800000 */
.L_x_69:
        /* <DEDUP_REMOVED lines=13> */
.L_x_72:
[----:B------:R-:W-:Y:S05]  /*3980*/  BSYNC B1 ;  /* 0x0000000000017941 */ /* 0x000fea0003800000 */
.L_x_71:
        /* <DEDUP_REMOVED lines=13> */
.L_x_74:
[----:B------:R-:W-:Y:S05]  /*3a60*/  BSYNC B1 ;  /* 0x0000000000017941 */ /* 0x000fea0003800000 */
.L_x_73:
        /* <DEDUP_REMOVED lines=12> */
.L_x_76:
[----:B------:R-:W-:Y:S05]  /*3b30*/  BSYNC B1 ;  /* 0x0000000000017941 */ /* 0x000fea0003800000 */
.L_x_75:
        /* <DEDUP_REMOVED lines=12> */
.L_x_78:
[----:B------:R-:W-:Y:S05]  /*3c00*/  BSYNC B1 ;  /* 0x0000000000017941 */ /* 0x000fea0003800000 */
.L_x_77:
        /* <DEDUP_REMOVED lines=13> */
.L_x_80:
[----:B------:R-:W-:Y:S05]  /*3ce0*/  BSYNC B1 ;  /* 0x0000000000017941 */ /* 0x000fea0003800000 */
.L_x_79:
        /* <DEDUP_REMOVED lines=13> */
.L_x_82:
[----:B------:R-:W-:Y:S05]  /*3dc0*/  BSYNC B1 ;  /* 0x0000000000017941 */ /* 0x000fea0003800000 */
.L_x_81:
        /* <DEDUP_REMOVED lines=12> */
.L_x_84:
[----:B------:R-:W-:Y:S05]  /*3e90*/  BSYNC B1 ;  /* 0x0000000000017941 */ /* 0x000fea0003800000 */
.L_x_83:
[----:B-----5:R-:W-:Y:S01]  /*3ea0*/  LOP3.LUT R29, R29, 0xff, RZ, 0xc0, !PT ;  /* 0x000000ff1d1d7812 */ /* 0x020fe200078ec0ff */
[----:B------:R-:W-:Y:S01]  /*3eb0*/  BSSY B1, `(.L_x_85) ;  /* 0x000000b000017945 */ /* 0x000fe20003800000 */
[----:B------:R-:W-:Y:S02]  /*3ec0*/  ISETP.LT.OR P1, PT, R27, 0x9, !P1 ;  /* 0x000000091b00780c */ /* 0x000fe40004f21670 */
[----:B------:R-:W-:-:S05]  /*3ed0*/  F2FP.F16.E4M3.UNPACK_B R29, R29 ;  /* 0x0000001dff1d723e */ /* 0x000fca00020006ff */
[----:B------:R-:W-:-:S05]  /*3ee0*/  HADD2.F32 R29, -RZ, R29.H0_H0 ;  /* 0x2000001dff1d7230 */ /* 0x000fca0000004100 */
[----:B------:R-:W-:-:S04]  /*3ef0*/  FMUL R30, R29, R12 ;  /* 0x0000000c1d1e7220 */ /* 0x000fc80000400000 */
[----:B------:R-:W-:Y:S01]  /*3f00*/  FFMA R30, R23, R7, R30 ;  /* 0x00000007171e7223 */ /* 0x000fe2000000001e */
[----:B------:R-:W-:-:S04]  /*3f10*/  PRMT R23, RZ, 0x7610, R23 ;  /* 0x00007610ff177816 */ /* 0x000fc80000000017 */
[----:B------:R-:W-:-:S05]  /*3f20*/  F2FP.SATFINITE.E4M3.F32.PACK_AB_MERGE_C R29, RZ, R30, RZ ;  /* 0x0000001eff1d723e */ /* 0x000fca00048070ff */
[----:B------:R0:W-:Y:S01]  /*3f30*/  @!P0 STG.E.U8 desc[UR16][R10.64+0x28], R29 ;  /* 0x0000281d0a008986 */ /* 0x0001e2000c101110 */
[----:B------:R-:W-:Y:S05]  /*3f40*/  @P1 BRA `(.L_x_86) ;  /* 0x0000000000041947 */ /* 0x000fea0003800000 */
[----:B------:R0:W5:Y:S02]  /*3f50*/  LDG.E.U8 R23, desc[UR16][R24.64+0x29] ;  /* 0x0000291018177981 */ /* 0x000164000c1e1100 */
.L_x_86:
[----:B------:R-:W-:Y:S05]  /*3f60*/  BSYNC B1 ;  /* 0x0000000000017941 */ /* 0x000fea0003800000 */
.L_x_85:
        /* <DEDUP_REMOVED lines=8> */
[----:B0-----:R-:W-:Y:S02]  /*3ff0*/  F2FP.SATFINITE.E4M3.F32.PACK_AB_MERGE_C R29, RZ, R23, RZ ;  /* 0x00000017ff1d723e */ /* 0x001fe400048070ff */
[----:B------:R-:W-:-:S03]  /*4000*/  PRMT R23, RZ, 0x7610, R23 ;  /* 0x00007610ff177816 */ /* 0x000fc60000000017 */
[----:B------:R0:W-:Y:S01]  /*4010*/  @!P1 STG.E.U8 desc[UR16][R10.64+0x29], R29 ;  /* 0x0000291d0a009986 */ /* 0x0001e2000c101110 */
[----:B------:R-:W-:Y:S05]  /*4020*/  @P2 BRA `(.L_x_88) ;  /* 0x0000000000042947 */ /* 0x000fea0003800000 */
[----:B------:R0:W5:Y:S02]  /*4030*/  LDG.E.U8 R23, desc[UR16][R14.64+0x30] ;  /* 0x000030100e177981 */ /* 0x000164000c1e1100 */
.L_x_88:
[----:B------:R-:W-:Y:S05]  /*4040*/  BSYNC B1 ;  /* 0x0000000000017941 */ /* 0x000fea0003800000 */
.L_x_87:
[----:B-----5:R-:W-:Y:S01]  /*4050*/  LOP3.LUT R23, R23, 0xff, RZ, 0xc0, !PT ;  /* 0x000000ff17177812 */ /* 0x020fe200078ec0ff */
[----:B------:R-:W-:Y:S01]  /*4060*/  BSSY B1, `(.L_x_89) ;  /* 0x000000c000017945 */ /* 0x000fe20003800000 */
[----:B------:R-:W-:Y:S02]  /*4070*/  ISETP.GE.AND P1, PT, R28, 0x32, PT ;  /* 0x000000321c00780c */ /* 0x000fe40003f26270 */
[----:B------:R-:W-:Y:S02]  /*4080*/  F2FP.F16.E4M3.UNPACK_B R23, R23 ;  /* 0x00000017ff17723e */ /* 0x000fe400020006ff */
[----:B------:R-:W-:-:S03]  /*4090*/  ISETP.LT.OR P3, PT, R27, 0x1, !P1 ;  /* 0x000000011b00780c */ /* 0x000fc60004f61670 */
        /* <DEDUP_REMOVED lines=8> */
.L_x_90:
[----:B------:R-:W-:Y:S05]  /*4120*/  BSYNC B1 ;  /* 0x0000000000017941 */ /* 0x000fea0003800000 */
.L_x_89:
[----:B-----5:R-:W-:Y:S01]  /*4130*/  LOP3.LUT R21, R21, 0xff, RZ, 0xc0, !PT ;  /* 0x000000ff15157812 */ /* 0x020fe200078ec0ff */
[----:B------:R-:W-:Y:S01]  /*4140*/  BSSY B1, `(.L_x_91) ;  /* 0x000000b000017945 */ /* 0x000fe20003800000 */
[----:B------:R-:W-:Y:S02]  /*4150*/  ISETP.LT.OR P0, PT, R27, 0x9, !P0 ;  /* 0x000000091b00780c */ /* 0x000fe40004701670 */
[----:B------:R-:W-:-:S05]  /*4160*/  F2FP.F16.E4M3.UNPACK_B R21, R21 ;  /* 0x00000015ff15723e */ /* 0x000fca00020006ff */
        /* <DEDUP_REMOVED lines=8> */
.L_x_92:
[----:B------:R-:W-:Y:S05]  /*41f0*/  BSYNC B1 ;  /* 0x0000000000017941 */ /* 0x000fea0003800000 */
.L_x_91:
        /* <DEDUP_REMOVED lines=12> */
.L_x_94:
[----:B------:R-:W-:Y:S05]  /*42c0*/  BSYNC B1 ;  /* 0x0000000000017941 */ /* 0x000fea0003800000 */
.L_x_93:
        /* <DEDUP_REMOVED lines=13> */
.L_x_96:
[----:B------:R-:W-:Y:S05]  /*43a0*/  BSYNC B1 ;  /* 0x0000000000017941 */ /* 0x000fea0003800000 */
.L_x_95:
        /* <DEDUP_REMOVED lines=13> */
.L_x_98:
[----:B------:R-:W-:Y:S05]  /*4480*/  BSYNC B1 ;  /* 0x0000000000017941 */ /* 0x000fea0003800000 */
.L_x_97:
[----:B-----5:R-:W-:Y:S01]  /*4490*/  LOP3.LUT R17, R17, 0xff, RZ, 0xc0, !PT ;  /* 0x000000ff11117812 */ /* 0x020fe200078ec0ff */
[----:B------:R-:W-:Y:S01]  /*44a0*/  BSSY B1, `(.L_x_99) ;  /* 0x000000b000017945 */ /* 0x000fe20003800000 */
[----:B------:R-:W-:Y:S02]  /*44b0*/  ISETP.LT.OR P0, PT, R27, 0x9, !P0 ;  /* 0x000000091b00780c */ /* 0x000fe40004701670 */
[----:B------:R-:W-:Y:S02]  /*44c0*/  F2FP.F16.E4M3.UNPACK_B R17, R17 ;  /* 0x00000011ff11723e */ /* 0x000fe400020006ff */
[----:B0-2---:R-:W-:-:S03]  /*44d0*/  PRMT R14, RZ, 0x7610, R14 ;  /* 0x00007610ff0e7816 */ /* 0x005fc6000000000e */
[----:B------:R-:W-:-:S05]  /*44e0*/  HADD2.F32 R17, -RZ, R17.H0_H0 ;  /* 0x20000011ff117230 */ /* 0x000fca0000004100 */
[----:B------:R-:W-:-:S04]  /*44f0*/  FMUL R17, R17, R12 ;  /* 0x0000000c11117220 */ /* 0x000fc80000400000 */
[----:B------:R-:W-:-:S05]  /*4500*/  FFMA R17, R18, R7, R17 ;  /* 0x0000000712117223 */ /* 0x000fca0000000011 */
[----:B------:R-:W-:-:S05]  /*4510*/  F2FP.SATFINITE.E4M3.F32.PACK_AB_MERGE_C R17, RZ, R17, RZ ;  /* 0x00000011ff11723e */ /* 0x000fca00048070ff */
[----:B------:R0:W-:Y:S01]  /*4520*/  @!P3 STG.E.U8 desc[UR16][R8.64+0x39], R17 ;  /* 0x000039110800b986 */ /* 0x0001e2000c101110 */
[----:B------:R-:W-:Y:S05]  /*4530*/  @P0 BRA `(.L_x_100) ;  /* 0x0000000000040947 */ /* 0x000fea0003800000 */
[----:B------:R2:W5:Y:S02]  /*4540*/  LDG.E.U8 R14, desc[UR16][R24.64+0x38] ;  /* 0x00003810180e7981 */ /* 0x000564000c1e1100 */
.L_x_100:
[----:B------:R-:W-:Y:S05]  /*4550*/  BSYNC B1 ;  /* 0x0000000000017941 */ /* 0x000fea0003800000 */
.L_x_99:
[----:B-----5:R-:W-:Y:S01]  /*4560*/  LOP3.LUT R14, R14, 0xff, RZ, 0xc0, !PT ;  /* 0x000000ff0e0e7812 */ /* 0x020fe200078ec0ff */
[----:B------:R-:W-:Y:S01]  /*4570*/  BSSY B1, `(.L_x_101) ;  /* 0x000000b000017945 */ /* 0x000fe20003800000 */
[----:B------:R-:W-:Y:S02]  /*4580*/  ISETP.LT.OR P1, PT, R27, 0x9, !P1 ;  /* 0x000000091b00780c */ /* 0x000fe40004f21670 */
[----:B------:R-:W-:-:S05]  /*4590*/  F2FP.F16.E4M3.UNPACK_B R14, R14 ;  /* 0x0000000eff0e723e */ /* 0x000fca00020006ff */
[----:B01-3--:R-:W-:-:S05]  /*45a0*/  HADD2.F32 R9, -RZ, R14.H0_H0 ;  /* 0x2000000eff097230 */ /* 0x00bfca0000004100 */
[----:B------:R-:W-:-:S04]  /*45b0*/  FMUL R8, R9, R12 ;  /* 0x0000000c09087220 */ /* 0x000fc80000400000 */
[----:B------:R-:W-:-:S05]  /*45c0*/  FFMA R8, R13, R7, R8 ;  /* 0x000000070d087223 */ /* 0x000fca0000000008 */
[----:B------:R-:W-:Y:S02]  /*45d0*/  F2FP.SATFINITE.E4M3.F32.PACK_AB_MERGE_C R9, RZ, R8, RZ ;  /* 0x00000008ff09723e */ /* 0x000fe400048070ff */
[----:B------:R-:W-:-:S03]  /*45e0*/  PRMT R8, RZ, 0x7610, R8 ;  /* 0x00007610ff087816 */ /* 0x000fc60000000008 */
[----:B------:R0:W-:Y:S01]  /*45f0*/  @!P0 STG.E.U8 desc[UR16][R10.64+0x38], R9 ;  /* 0x000038090a008986 */ /* 0x0001e2000c101110 */
[----:B------:R-:W-:Y:S05]  /*4600*/  @P1 BRA `(.L_x_102) ;  /* 0x0000000000041947 */ /* 0x000fea0003800000 */
[----:B------:R1:W5:Y:S02]  /*4610*/  LDG.E.U8 R8, desc[UR16][R24.64+0x39] ;  /* 0x0000391018087981 */ /* 0x000364000c1e1100 */
.L_x_102:
[----:B------:R-:W-:Y:S05]  /*4620*/  BSYNC B1 ;  /* 0x0000000000017941 */ /* 0x000fea0003800000 */
.L_x_101:
[----:B------:R-:W-:Y:S05]  /*4630*/  @P1 BRA `(.L_x_103) ;  /* 0x0000000800601947 */ /* 0x000fea0003800000 */
[----:B-----5:R-:W-:-:S04]  /*4640*/  LOP3.LUT R8, R8, 0xff, RZ, 0xc0, !PT ;  /* 0x000000ff08087812 */ /* 0x020fc800078ec0ff */
[----:B------:R-:W-:-:S05]  /*4650*/  F2FP.F16.E4M3.UNPACK_B R8, R8 ;  /* 0x00000008ff08723e */ /* 0x000fca00020006ff */
[----:B0-----:R-:W-:-:S05]  /*4660*/  HADD2.F32 R9, -RZ, R8.H0_H0 ;  /* 0x20000008ff097230 */ /* 0x001fca0000004100 */
[----:B------:R-:W-:-:S04]  /*4670*/  FMUL R9, R9, R12 ;  /* 0x0000000c09097220 */ /* 0x000fc80000400000 */
[----:B------:R-:W-:-:S05]  /*4680*/  FFMA R9, R16, R7, R9 ;  /* 0x0000000710097223 */ /* 0x000fca0000000009 */
[----:B------:R-:W-:-:S05]  /*4690*/  F2FP.SATFINITE.E4M3.F32.PACK_AB_MERGE_C R9, RZ, R9, RZ ;  /* 0x00000009ff09723e */ /* 0x000fca00048070ff */
[----:B------:R3:W-:Y:S01]  /*46a0*/  STG.E.U8 desc[UR16][R10.64+0x39], R9 ;  /* 0x000039090a007986 */ /* 0x0007e2000c101110 */
[----:B------:R-:W-:Y:S05]  /*46b0*/  BRA `(.L_x_103) ;  /* 0x0000000800407947 */ /* 0x000fea0003800000 */
.L_x_38:
[C---:B------:R-:W-:Y:S01]  /*46c0*/  ISETP.GE.AND P3, PT, R28.reuse, 0x1, PT ;  /* 0x000000011c00780c */ /* 0x040fe20003f66270 */
[-C--:B--2---:R-:W-:Y:S01]  /*46d0*/  FMUL R79, R79, R7.reuse ;  /* 0x000000074f4f7220 */ /* 0x084fe20000400000 */
[----:B------:R-:W-:Y:S01]  /*46e0*/  ISETP.GE.AND P0, PT, R28, 0x2, PT ;  /* 0x000000021c00780c */ /* 0x000fe20003f06270 */
[-C--:B------:R-:W-:Y:S01]  /*46f0*/  FMUL R80, R80, R7.reuse ;  /* 0x0000000750507220 */ /* 0x080fe20000400000 */
[----:B------:R-:W-:Y:S01]  /*4700*/  ISETP.LT.OR P1, PT, R27, 0x1, !P3 ;  /* 0x000000011b00780c */ /* 0x000fe20005f21670 */
[-C--:B------:R-:W-:Y:S01]  /*4710*/  FMUL R77, R77, R7.reuse ;  /* 0x000000074d4d7220 */ /* 0x080fe20000400000 */
[C---:B------:R-:W-:Y:S01]  /*4720*/  ISETP.LT.OR P2, PT, R27.reuse, 0x1, !P0 ;  /* 0x000000011b00780c */ /* 0x040fe20004741670 */
[-C--:B------:R-:W-:Y:S01]  /*4730*/  FMUL R78, R78, R7.reuse ;  /* 0x000000074e4e7220 */ /* 0x080fe20000400000 */
[----:B------:R-:W-:Y:S01]  /*4740*/  ISETP.LT.OR P3, PT, R27, 0x9, !P3 ;  /* 0x000000091b00780c */ /* 0x000fe20005f61670 */
[----:B------:R-:W-:Y:S01]  /*4750*/  FMUL R75, R75, R7 ;  /* 0x000000074b4b7220 */ /* 0x000fe20000400000 */
[----:B------:R-:W-:Y:S01]  /*4760*/  F2FP.SATFINITE.E4M3.F32.PACK_AB_MERGE_C R79, RZ, R79, RZ ;  /* 0x0000004fff4f723e */ /* 0x000fe200048070ff */
[-C--:B------:R-:W-:Y:S01]  /*4770*/  FMUL R76, R76, R7.reuse ;  /* 0x000000074c4c7220 */ /* 0x080fe20000400000 */
[----:B------:R-:W-:Y:S01]  /*4780*/  F2FP.SATFINITE.E4M3.F32.PACK_AB_MERGE_C R15, RZ, R80, RZ ;  /* 0x00000050ff0f723e */ /* 0x000fe200048070ff */
[----:B------:R-:W-:Y:S01]  /*4790*/  FMUL R74, R74, R7 ;  /* 0x000000074a4a7220 */ /* 0x000fe20000400000 */
[----:B------:R-:W-:Y:S01]  /*47a0*/  F2FP.SATFINITE.E4M3.F32.PACK_AB_MERGE_C R77, RZ, R77, RZ ;  /* 0x0000004dff4d723e */ /* 0x000fe200048070ff */
[-C--:B------:R-:W-:Y:S01]  /*47b0*/  FMUL R72, R72, R7.reuse ;  /* 0x0000000748487220 */ /* 0x080fe20000400000 */
[----:B------:R-:W-:Y:S01]  /*47c0*/  ISETP.LT.OR P0, PT, R27, 0x9, !P0 ;  /* 0x000000091b00780c */ /* 0x000fe20004701670 */
[----:B------:R-:W-:Y:S01]  /*47d0*/  @!P1 STG.E.U8 desc[UR16][R8.64], R79 ;  /* 0x0000004f08009986 */ /* 0x000fe2000c101110 */
[C---:B------:R-:W-:Y:S01]  /*47e0*/  ISETP.GE.AND P1, PT, R28.reuse, 0x9, PT ;  /* 0x000000091c00780c */ /* 0x040fe20003f26270 */
[----:B------:R-:W-:Y:S01]  /*47f0*/  FMUL R69, R69, R7 ;  /* 0x0000000745457220 */ /* 0x000fe20000400000 */
[----:B------:R-:W-:Y:S01]  /*4800*/  F2FP.SATFINITE.E4M3.F32.PACK_AB_MERGE_C R75, RZ, R75, RZ ;  /* 0x0000004bff4b723e */ /* 0x000fe200048070ff */
[----:B------:R0:W-:Y:S01]  /*4810*/  @!P2 STG.E.U8 desc[UR16][R8.64+0x1], R15 ;  /* 0x0000010f0800a986 */ /* 0x0001e2000c101110 */
[----:B------:R-:W-:Y:S01]  /*4820*/  ISETP.GE.AND P2, PT, R28, 0xa, PT ;  /* 0x0000000a1c00780c */ /* 0x000fe20003f46270 */
[-C--:B------:R-:W-:Y:S01]  /*4830*/  FMUL R70, R70, R7.reuse ;  /* 0x0000000746467220 */ /* 0x080fe20000400000 */
[----:B------:R-:W-:Y:S01]  /*4840*/  F2FP.SATFINITE.E4M3.F32.PACK_AB_MERGE_C R25, RZ, R76, RZ ;  /* 0x0000004cff19723e */ /* 0x000fe200048070ff */
[----:B------:R-:W-:Y:S01]  /*4850*/  @!P3 STG.E.U8 desc[UR16][R10.64], R77 ;  /* 0x0000004d0a00b986 */ /* 0x000fe2000c101110 */
[C---:B------:R-:W-:Y:S01]  /*4860*/  ISETP.LT.OR P3, PT, R27.reuse, 0x1, !P1 ;  /* 0x000000011b00780c */ /* 0x040fe20004f61670 */
[-C--:B------:R-:W-:Y:S01]  /*4870*/  FMUL R68, R68, R7.reuse ;  /* 0x0000000744447220 */ /* 0x080fe20000400000 */
[----:B------:R-:W-:Y:S01]  /*4880*/  ISETP.LT.OR P5, PT, R27, 0x1, !P2 ;  /* 0x000000011b00780c */ /* 0x000fe200057a1670 */
[-C--:B------:R-:W-:Y:S01]  /*4890*/  FMUL R67, R67, R7.reuse ;  /* 0x0000000743437220 */ /* 0x080fe20000400000 */
[----:B------:R-:W-:Y:S01]  /*48a0*/  ISETP.LT.OR P1, PT, R27, 0x9, !P1 ;  /* 0x000000091b00780c */ /* 0x000fe20004f21670 */
[-C--:B------:R-:W-:Y:S01]  /*48b0*/  FMUL R65, R65, R7.reuse ;  /* 0x0000000741417220 */ /* 0x080fe20000400000 */
[----:B------:R-:W-:Y:S01]  /*48c0*/  F2FP.SATFINITE.E4M3.F32.PACK_AB_MERGE_C R29, RZ, R74, RZ ;  /* 0x0000004aff1d723e */ /* 0x000fe200048070ff */
[-C--:B------:R-:W-:Y:S01]  /*48d0*/  FMUL R66, R66, R7.reuse ;  /* 0x0000000742427220 */ /* 0x080fe20000400000 */
[----:B0-----:R-:W-:Y:S01]  /*48e0*/  F2FP.SATFINITE.E4M3.F32.PACK_AB_MERGE_C R15, RZ, R78, RZ ;  /* 0x0000004eff0f723e */ /* 0x001fe200048070ff */
[-C--:B------:R-:W-:Y:S01]  /*48f0*/  FMUL R64, R64, R7.reuse ;  /* 0x0000000740407220 */ /* 0x080fe20000400000 */
[----:B------:R-:W-:Y:S01]  /*4900*/  ISETP.LT.OR P2, PT, R27, 0x9, !P2 ;  /* 0x000000091b00780c */ /* 0x000fe20005741670 */
[-C--:B------:R-:W-:Y:S01]  /*4910*/  FMUL R63, R63, R7.reuse ;  /* 0x000000073f3f7220 */ /* 0x080fe20000400000 */
[----:B------:R-:W-:Y:S01]  /*4920*/  F2FP.SATFINITE.E4M3.F32.PACK_AB_MERGE_C R31, RZ, R72, RZ ;  /* 0x00000048ff1f723e */ /* 0x000fe200048070ff */
[----:B------:R0:W-:Y:S01]  /*4930*/  @!P0 STG.E.U8 desc[UR16][R10.64+0x1], R15 ;  /* 0x0000010f0a008986 */ /* 0x0001e2000c101110 */
[C---:B------:R-:W-:Y:S01]  /*4940*/  ISETP.GE.AND P0, PT, R28.reuse, 0x11, PT ;  /* 0x000000111c00780c */ /* 0x040fe20003f06270 */
[----:B------:R-:W-:Y:S01]  /*4950*/  FMUL R61, R61, R7 ;  /* 0x000000073d3d7220 */ /* 0x000fe20000400000 */
[----:B------:R-:W-:Y:S01]  /*4960*/  F2FP.SATFINITE.E4M3.F32.PACK_AB_MERGE_C R69, RZ, R69, RZ ;  /* 0x00000045ff45723e */ /* 0x000fe200048070ff */
[----:B------:R-:W-:Y:S01]  /*4970*/  @!P3 STG.E.U8 desc[UR16][R8.64+0x8], R75 ;  /* 0x0000084b0800b986 */ /* 0x000fe2000c101110 */
[----:B------:R-:W-:Y:S01]  /*4980*/  ISETP.GE.AND P3, PT, R28, 0x12, PT ;  /* 0x000000121c00780c */ /* 0x000fe20003f66270 */
[----:B------:R-:W-:Y:S01]  /*4990*/  FMUL R62, R62, R7 ;  /* 0x000000073e3e7220 */ /* 0x000fe20000400000 */
[----:B------:R-:W-:Y:S01]  /*49a0*/  F2FP.SATFINITE.E4M3.F32.PACK_AB_MERGE_C R67, RZ, R67, RZ ;  /* 0x00000043ff43723e */ /* 0x000fe200048070ff */
[----:B------:R1:W-:Y:S01]  /*49b0*/  @!P5 STG.E.U8 desc[UR16][R8.64+0x9], R25 ;  /* 0x000009190800d986 */ /* 0x0003e2000c101110 */
[----:B------:R-:W-:Y:S01]  /*49c0*/  ISETP.LT.OR P5, PT, R27, 0x1, !P3 ;  /* 0x000000011b00780c */ /* 0x000fe20005fa1670 */
[-C--:B------:R-:W-:Y:S01]  /*49d0*/  FMUL R59, R59, R7.reuse ;  /* 0x000000073b3b7220 */ /* 0x080fe20000400000 */
[C---:B------:R-:W-:Y:S01]  /*49e0*/  ISETP.LT.OR P3, PT, R27.reuse, 0x9, !P3 ;  /* 0x000000091b00780c */ /* 0x040fe20005f61670 */
[----:B------:R-:W-:Y:S01]  /*49f0*/  @!P1 STG.E.U8 desc[UR16][R10.64+0x8], R29 ;  /* 0x0000081d0a009986 */ /* 0x000fe2000c101110 */
[----:B------:R-:W-:Y:S01]  /*4a00*/  ISETP.LT.OR P1, PT, R27, 0x1, !P0 ;  /* 0x000000011b00780c */ /* 0x000fe20004721670 */
[-C--:B------:R-:W-:Y:S01]  /*4a10*/  FMUL R60, R60, R7.reuse ;  /* 0x000000073c3c7220 */ /* 0x080fe20000400000 */
[----:B0-----:R-:W-:Y:S01]  /*4a20*/  F2FP.SATFINITE.E4M3.F32.PACK_AB_MERGE_C R15, RZ, R70, RZ ;  /* 0x00000046ff0f723e */ /* 0x001fe200048070ff */
[----:B------:R-:W-:Y:S01]  /*4a30*/  @!P2 STG.E.U8 desc[UR16][R10.64+0x9], R31 ;  /* 0x0000091f0a00a986 */ /* 0x000fe2000c101110 */
[----:B------:R-:W-:Y:S01]  /*4a40*/  ISETP.GE.AND P2, PT, R28, 0x19, PT ;  /* 0x000000191c00780c */ /* 0x000fe20003f46270 */
[-C--:B------:R-:W-:Y:S01]  /*4a50*/  FMUL R57, R57, R7.reuse ;  /* 0x0000000739397220 */ /* 0x080fe20000400000 */
[C---:B------:R-:W-:Y:S01]  /*4a60*/  ISETP.LT.OR P0, PT, R27.reuse, 0x9, !P0 ;  /* 0x000000091b00780c */ /* 0x040fe20004701670 */
[-C--:B------:R-:W-:Y:S01]  /*4a70*/  FMUL R58, R58, R7.reuse ;  /* 0x000000073a3a7220 */ /* 0x080fe20000400000 */
[----:B------:R-:W-:Y:S01]  /*4a80*/  ISETP.LT.OR P6, PT, R27, 0x1, !P2 ;  /* 0x000000011b00780c */ /* 0x000fe200057c1670 */
[----:B------:R0:W-:Y:S01]  /*4a90*/  @!P5 STG.E.U8 desc[UR16][R8.64+0x11], R15 ;  /* 0x0000110f0800d986 */ /* 0x0001e2000c101110 */
[----:B-1----:R-:W-:Y:S01]  /*4aa0*/  F2FP.SATFINITE.E4M3.F32.PACK_AB_MERGE_C R25, RZ, R68, RZ ;  /* 0x00000044ff19723e */ /* 0x002fe200048070ff */
[----:B------:R-:W-:Y:S01]  /*4ab0*/  FMUL R56, R56, R7 ;  /* 0x0000000738387220 */ /* 0x000fe20000400000 */
[----:B------:R-:W-:Y:S01]  /*4ac0*/  F2FP.SATFINITE.E4M3.F32.PACK_AB_MERGE_C R65, RZ, R65, RZ ;  /* 0x00000041ff41723e */ /* 0x000fe200048070ff */
[----:B------:R-:W-:Y:S01]  /*4ad0*/  @!P1 STG.E.U8 desc[UR16][R8.64+0x10], R69 ;  /* 0x0000104508009986 */ /* 0x000fe2000c101110 */
[----:B------:R-:W-:Y:S01]  /*4ae0*/  ISETP.GE.AND P1, PT, R28, 0x1a, PT ;  /* 0x0000001a1c00780c */ /* 0x000fe20003f26270 */
[-C--:B------:R-:W-:Y:S01]  /*4af0*/  FMUL R23, R23, R7.reuse ;  /* 0x0000000717177220 */ /* 0x080fe20000400000 */
[C---:B------:R-:W-:Y:S01]  /*4b00*/  ISETP.LT.OR P2, PT, R27.reuse, 0x9, !P2 ;  /* 0x000000091b00780c */ /* 0x040fe20005741670 */
[----:B------:R1:W-:Y:S01]  /*4b10*/  @!P3 STG.E.U8 desc[UR16][R10.64+0x11], R25 ;  /* 0x000011190a00b986 */ /* 0x0003e2000c101110 */
[----:B------:R-:W-:Y:S01]  /*4b20*/  ISETP.LT.OR P5, PT, R27, 0x1, !P1 ;  /* 0x000000011b00780c */ /* 0x000fe20004fa1670 */
[-C--:B------:R-:W-:Y:S01]  /*4b30*/  FMUL R21, R21, R7.reuse ;  /* 0x0000000715157220 */ /* 0x080fe20000400000 */
[----:B------:R-:W-:Y:S01]  /*4b40*/  ISETP.LT.OR P3, PT, R27, 0x9, !P1 ;  /* 0x000000091b00780c */ /* 0x000fe20004f61670 */
[----:B------:R-:W-:Y:S01]  /*4b50*/  @!P0 STG.E.U8 desc[UR16][R10.64+0x10], R67 ;  /* 0x000010430a008986 */ /* 0x000fe2000c101110 */
[----:B0-----:R-:W-:Y:S01]  /*4b60*/  F2FP.SATFINITE.E4M3.F32.PACK_AB_MERGE_C R15, RZ, R66, RZ ;  /* 0x00000042ff0f723e */ /* 0x001fe200048070ff */
[-C--:B------:R-:W-:Y:S01]  /*4b70*/  FMUL R22, R22, R7.reuse ;  /* 0x0000000716167220 */ /* 0x080fe20000400000 */
[C---:B------:R-:W-:Y:S01]  /*4b80*/  ISETP.GE.AND P0, PT, R28.reuse, 0x21, PT ;  /* 0x000000211c00780c */ /* 0x040fe20003f06270 */
[----:B------:R-:W-:Y:S01]  /*4b90*/  @!P6 STG.E.U8 desc[UR16][R8.64+0x18], R65 ;  /* 0x000018410800e986 */ /* 0x000fe2000c101110 */
[----:B------:R-:W-:Y:S01]  /*4ba0*/  ISETP.GE.AND P1, PT, R28, 0x22, PT ;  /* 0x000000221c00780c */ /* 0x000fe20003f26270 */
[-C--:B------:R-:W-:Y:S01]  /*4bb0*/  FMUL R19, R19, R7.reuse ;  /* 0x0000000713137220 */ /* 0x080fe20000400000 */
[C---:B------:R-:W-:Y:S01]  /*4bc0*/  ISETP.LT.OR P6, PT, R27.reuse, 0x1, !P0 ;  /* 0x000000011b00780c */ /* 0x040fe200047c1670 */
[-C--:B------:R-:W-:Y:S01]  /*4bd0*/  FMUL R20, R20, R7.reuse ;  /* 0x0000000714147220 */ /* 0x080fe20000400000 */
[----:B-1----:R-:W-:Y:S01]  /*4be0*/  F2FP.SATFINITE.E4M3.F32.PACK_AB_MERGE_C R25, RZ, R64, RZ ;  /* 0x00000040ff19723e */ /* 0x002fe200048070ff */
[----:B------:R0:W-:Y:S01]  /*4bf0*/  @!P5 STG.E.U8 desc[UR16][R8.64+0x19], R15 ;  /* 0x0000190f0800d986 */ /* 0x0001e2000c101110 */
[----:B------:R-:W-:Y:S01]  /*4c00*/  ISETP.LT.OR P5, PT, R27, 0x1, !P1 ;  /* 0x000000011b00780c */ /* 0x000fe20004fa1670 */
[----:B------:R-:W-:Y:S01]  /*4c10*/  FMUL R17, R17, R7 ;  /* 0x0000000711117220 */ /* 0x000fe20000400000 */
[----:B------:R-:W-:Y:S01]  /*4c20*/  F2FP.SATFINITE.E4M3.F32.PACK_AB_MERGE_C R63, RZ, R63, RZ ;  /* 0x0000003fff3f723e */ /* 0x000fe200048070ff */
[----:B------:R1:W-:Y:S01]  /*4c30*/  @!P3 STG.E.U8 desc[UR16][R10.64+0x19], R25 ;  /* 0x000019190a00b986 */ /* 0x0003e2000c101110 */
[----:B------:R-:W-:Y:S01]  /*4c40*/  F2FP.SATFINITE.E4M3.F32.PACK_AB_MERGE_C R61, RZ, R61, RZ ;  /* 0x0000003dff3d723e */ /* 0x000fe200048070ff */
[-C--:B------:R-:W-:Y:S01]  /*4c50*/  FMUL R18, R18, R7.reuse ;  /* 0x0000000712127220 */ /* 0x080fe20000400000 */
[----:B------:R-:W-:Y:S01]  /*4c60*/  F2FP.SATFINITE.E4M3.F32.PACK_AB_MERGE_C R29, RZ, R62, RZ ;  /* 0x0000003eff1d723e */ /* 0x000fe200048070ff */
[----:B------:R-:W-:Y:S01]  /*4c70*/  @!P2 STG.E.U8 desc[UR16][R10.64+0x18], R63 ;  /* 0x0000183f0a00a986 */ /* 0x000fe2000c101110 */
[----:B------:R-:W-:Y:S01]  /*4c80*/  ISETP.LT.OR P3, PT, R27, 0x9, !P1 ;  /* 0x000000091b00780c */ /* 0x000fe20004f61670 */
[-C--:B------:R-:W-:Y:S01]  /*4c90*/  FMUL R13, R13, R7.reuse ;  /* 0x000000070d0d7220 */ /* 0x080fe20000400000 */
[----:B------:R-:W-:Y:S01]  /*4ca0*/  ISETP.GE.AND P2, PT, R28, 0x29, PT ;  /* 0x000000291c00780c */ /* 0x000fe20003f46270 */
[----:B------:R-:W-:Y:S01]  /*4cb0*/  @!P6 STG.E.U8 desc[UR16][R8.64+0x20], R61 ;  /* 0x0000203d0800e986 */ /* 0x000fe2000c101110 */
[C---:B------:R-:W-:Y:S01]  /*4cc0*/  ISETP.LT.OR P0, PT, R27.reuse, 0x9, !P0 ;  /* 0x000000091b00780c */ /* 0x040fe20004701670 */
[----:B------:R-:W-:Y:S01]  /*4cd0*/  FMUL R16, R16, R7 ;  /* 0x0000000710107220 */ /* 0x000fe20000400000 */
[----:B------:R-:W-:Y:S01]  /*4ce0*/  ISETP.GE.AND P1, PT, R28, 0x2a, PT ;  /* 0x0000002a1c00780c */ /* 0x000fe20003f26270 */
[----:B------:R-:W-:Y:S01]  /*4cf0*/  @!P5 STG.E.U8 desc[UR16][R8.64+0x21], R29 ;  /* 0x0000211d0800d986 */ /* 0x000fe2000c101110 */
[----:B------:R-:W-:-:S02]  /*4d00*/  ISETP.LT.OR P6, PT, R27, 0x1, !P2 ;  /* 0x000000011b00780c */ /* 0x000fc400057c1670 */
[C---:B------:R-:W-:Y:S02]  /*4d10*/  ISETP.LT.OR P5, PT, R27.reuse, 0x1, !P1 ;  /* 0x000000011b00780c */ /* 0x040fe40004fa1670 */
[----:B------:R-:W-:Y:S02]  /*4d20*/  F2FP.SATFINITE.E4M3.F32.PACK_AB_MERGE_C R59, RZ, R59, RZ ;  /* 0x0000003bff3b723e */ /* 0x000fe400048070ff */
[----:B0-----:R-:W-:Y:S02]  /*4d30*/  F2FP.SATFINITE.E4M3.F32.PACK_AB_MERGE_C R15, RZ, R60, RZ ;  /* 0x0000003cff0f723e */ /* 0x001fe400048070ff */
[----:B------:R-:W-:Y:S01]  /*4d40*/  F2FP.SATFINITE.E4M3.F32.PACK_AB_MERGE_C R57, RZ, R57, RZ ;  /* 0x00000039ff39723e */ /* 0x000fe200048070ff */
[----:B------:R-:W-:Y:S01]  /*4d50*/  @!P0 STG.E.U8 desc[UR16][R10.64+0x20], R59 ;  /* 0x0000203b0a008986 */ /* 0x000fe2000c101110 */
[----:B-1----:R-:W-:Y:S02]  /*4d60*/  F2FP.SATFINITE.E4M3.F32.PACK_AB_MERGE_C R25, RZ, R58, RZ ;  /* 0x0000003aff19723e */ /* 0x002fe400048070ff */
[C---:B------:R-:W-:Y:S01]  /*4d70*/  ISETP.LT.OR P1, PT, R27.reuse, 0x9, !P1 ;  /* 0x000000091b00780c */ /* 0x040fe20004f21670 */
[----:B------:R0:W-:Y:S01]  /*4d80*/  @!P3 STG.E.U8 desc[UR16][R10.64+0x21], R15 ;  /* 0x0000210f0a00b986 */ /* 0x0001e2000c101110 */
[----:B------:R-:W-:-:S02]  /*4d90*/  ISETP.LT.OR P2, PT, R27, 0x9, !P2 ;  /* 0x000000091b00780c */ /* 0x000fc40005741670 */
[C---:B------:R-:W-:Y:S01]  /*4da0*/  ISETP.GE.AND P3, PT, R28.reuse, 0x31, PT ;  /* 0x000000311c00780c */ /* 0x040fe20003f66270 */
[----:B------:R-:W-:Y:S01]  /*4db0*/  @!P6 STG.E.U8 desc[UR16][R8.64+0x28], R57 ;  /* 0x000028390800e986 */ /* 0x000fe2000c101110 */
[----:B------:R-:W-:Y:S02]  /*4dc0*/  ISETP.GE.AND P0, PT, R28, 0x32, PT ;  /* 0x000000321c00780c */ /* 0x000fe40003f06270 */
[----:B------:R-:W-:Y:S01]  /*4dd0*/  F2FP.SATFINITE.E4M3.F32.PACK_AB_MERGE_C R23, RZ, R23, RZ ;  /* 0x00000017ff17723e */ /* 0x000fe200048070ff */
[----:B------:R1:W-:Y:S01]  /*4de0*/  @!P5 STG.E.U8 desc[UR16][R8.64+0x29], R25 ;  /* 0x000029190800d986 */ /* 0x0003e2000c101110 */
[C---:B------:R-:W-:Y:S02]  /*4df0*/  ISETP.LT.OR P5, PT, R27.reuse, 0x1, !P3 ;  /* 0x000000011b00780c */ /* 0x040fe40005fa1670 */
[----:B------:R-:W-:Y:S02]  /*4e00*/  ISETP.LT.OR P6, PT, R27, 0x1, !P0 ;  /* 0x000000011b00780c */ /* 0x000fe400047c1670 */
[----:B0-----:R-:W-:Y:S01]  /*4e10*/  F2FP.SATFINITE.E4M3.F32.PACK_AB_MERGE_C R15, RZ, R56, RZ ;  /* 0x00000038ff0f723e */ /* 0x001fe200048070ff */
[----:B------:R-:W-:Y:S01]  /*4e20*/  @!P2 STG.E.U8 desc[UR16][R10.64+0x28], R23 ;  /* 0x000028170a00a986 */ /* 0x000fe2000c101110 */
[----:B------:R-:W-:-:S02]  /*4e30*/  F2FP.SATFINITE.E4M3.F32.PACK_AB_MERGE_C R21, RZ, R21, RZ ;  /* 0x00000015ff15723e */ /* 0x000fc400048070ff */
[C---:B------:R-:W-:Y:S01]  /*4e40*/  ISETP.GE.AND P2, PT, R28.reuse, 0x3a, PT ;  /* 0x0000003a1c00780c */ /* 0x040fe20003f46270 */
[----:B------:R0:W-:Y:S01]  /*4e50*/  @!P1 STG.E.U8 desc[UR16][R10.64+0x29], R15 ;  /* 0x0000290f0a009986 */ /* 0x0001e2000c101110 */
[C---:B------:R-:W-:Y:S02]  /*4e60*/  ISETP.LT.OR P1, PT, R27.reuse, 0x9, !P3 ;  /* 0x000000091b00780c */ /* 0x040fe40005f21670 */
[----:B-1----:R-:W-:Y:S01]  /*4e70*/  F2FP.SATFINITE.E4M3.F32.PACK_AB_MERGE_C R25, RZ, R22, RZ ;  /* 0x00000016ff19723e */ /* 0x002fe200048070ff */
[----:B------:R1:W-:Y:S01]  /*4e80*/  @!P5 STG.E.U8 desc[UR16][R8.64+0x30], R21 ;  /* 0x000030150800d986 */ /* 0x0003e2000c101110 */
[----:B------:R-:W-:Y:S02]  /*4e90*/  ISETP.GE.AND P3, PT, R28, 0x39, PT ;  /* 0x000000391c00780c */ /* 0x000fe40003f66270 */
[C---:B------:R-:W-:Y:S01]  /*4ea0*/  ISETP.LT.OR P0, PT, R27.reuse, 0x9, !P0 ;  /* 0x000000091b00780c */ /* 0x040fe20004701670 */
[----:B------:R2:W-:Y:S01]  /*4eb0*/  @!P6 STG.E.U8 desc[UR16][R8.64+0x31], R25 ;  /* 0x000031190800e986 */ /* 0x0005e2000c101110 */
[----:B------:R-:W-:-:S02]  /*4ec0*/  ISETP.LT.OR P5, PT, R27, 0x1, !P3 ;  /* 0x000000011b00780c */ /* 0x000fc40005fa1670 */
[C---:B------:R-:W-:Y:S02]  /*4ed0*/  ISETP.LT.OR P6, PT, R27.reuse, 0x1, !P2 ;  /* 0x000000011b00780c */ /* 0x040fe400057c1670 */
[C---:B------:R-:W-:Y:S02]  /*4ee0*/  ISETP.LT.OR P3, PT, R27.reuse, 0x9, !P3 ;  /* 0x000000091b00780c */ /* 0x040fe40005f61670 */
[----:B------:R-:W-:Y:S02]  /*4ef0*/  ISETP.LT.OR P2, PT, R27, 0x9, !P2 ;  /* 0x000000091b00780c */ /* 0x000fe40005741670 */
[----:B------:R-:W-:Y:S02]  /*4f00*/  F2FP.SATFINITE.E4M3.F32.PACK_AB_MERGE_C R19, RZ, R19, RZ ;  /* 0x00000013ff13723e */ /* 0x000fe400048070ff */
[----:B0-----:R-:W-:Y:S02]  /*4f10*/  F2FP.SATFINITE.E4M3.F32.PACK_AB_MERGE_C R15, RZ, R20, RZ ;  /* 0x00000014ff0f723e */ /* 0x001fe400048070ff */
[----:B------:R-:W-:Y:S01]  /*4f20*/  F2FP.SATFINITE.E4M3.F32.PACK_AB_MERGE_C R17, RZ, R17, RZ ;  /* 0x00000011ff11723e */ /* 0x000fe200048070ff */
[----:B------:R2:W-:Y:S01]  /*4f30*/  @!P1 STG.E.U8 desc[UR16][R10.64+0x30], R19 ;  /* 0x000030130a009986 */ /* 0x0005e2000c101110 */
[----:B-1----:R-:W-:-:S02]  /*4f40*/  F2FP.SATFINITE.E4M3.F32.PACK_AB_MERGE_C R21, RZ, R18, RZ ;  /* 0x00000012ff15723e */ /* 0x002fc400048070ff */
[----:B------:R-:W-:Y:S01]  /*4f50*/  F2FP.SATFINITE.E4M3.F32.PACK_AB_MERGE_C R13, RZ, R13, RZ ;  /* 0x0000000dff0d723e */ /* 0x000fe200048070ff */
[----:B------:R2:W-:Y:S01]  /*4f60*/  @!P0 STG.E.U8 desc[UR16][R10.64+0x31], R15 ;  /* 0x0000310f0a008986 */ /* 0x0005e2000c101110 */
[----:B------:R-:W-:-:S03]  /*4f70*/  F2FP.SATFINITE.E4M3.F32.PACK_AB_MERGE_C R23, RZ, R16, RZ ;  /* 0x00000010ff17723e */ /* 0x000fc600048070ff */
[----:B------:R2:W-:Y:S04]  /*4f80*/  @!P5 STG.E.U8 desc[UR16][R8.64+0x38], R17 ;  /* 0x000038110800d986 */ /* 0x0005e8000c101110 */
[----:B------:R2:W-:Y:S04]  /*4f90*/  @!P6 STG.E.U8 desc[UR16][R8.64+0x39], R21 ;  /* 0x000039150800e986 */ /* 0x0005e8000c101110 */
[----:B------:R2:W-:Y:S04]  /*4fa0*/  @!P3 STG.E.U8 desc[UR16][R10.64+0x38], R13 ;  /* 0x0000380d0a00b986 */ /* 0x0005e8000c101110 */
[----:B------:R2:W-:Y:S02]  /*4fb0*/  @!P2 STG.E.U8 desc[UR16][R10.64+0x39], R23 ;  /* 0x000039170a00a986 */ /* 0x0005e4000c101110 */
.L_x_103:
[----:B------:R-:W-:Y:S05]  /*4fc0*/  BSYNC B0 ;  /* 0x0000000000007941 */ /* 0x000fea0003800000 */
.L_x_37:
[----:B------:R-:W-:Y:S01]  /*4fd0*/  ULDC UR6, c[0x0][0xc] ;  /* 0x0000030000067ab9 */ /* 0x000fe20000000800 */
[----:B------:R-:W-:Y:S01]  /*4fe0*/  ULDC UR7, c[0x0][0x10] ;  /* 0x0000040000077ab9 */ /* 0x000fe20000000800 */
[----:B0-23--:R-:W0:Y:S01]  /*4ff0*/  LDC R9, c[0x0][0x14] ;  /* 0x00000500ff097b82 */ /* 0x00de220000000800 */
[----:B------:R-:W-:Y:S01]  /*5000*/  UIMAD.WIDE.U32 UR6, UR6, UR7, URZ ;  /* 0x00000007060672a5 */ /* 0x000fe2000f8e003f */
[----:B-----5:R-:W-:Y:S01]  /*5010*/  PRMT R8, RZ, 0x7610, R8 ;  /* 0x00007610ff087816 */ /* 0x020fe20000000008 */
[----:B------:R-:W-:Y:S02]  /*5020*/  IMAD.MOV.U32 R15, RZ, RZ, -0x1 ;  /* 0xffffffffff0f7424 */ /* 0x000fe400078e00ff */
[----:B------:R-:W-:Y:S02]  /*5030*/  IMAD.MOV.U32 R73, RZ, RZ, -0x1 ;  /* 0xffffffffff497424 */ /* 0x000fe400078e00ff */
[----:B0-----:R-:W-:-:S04]  /*5040*/  IMAD.WIDE.U32 R4, R9, UR6, R4 ;  /* 0x0000000609047c25 */ /* 0x001fc8000f8e0004 */
[----:B------:R-:W-:Y:S01]  /*5050*/  IMAD R9, R9, UR7, RZ ;  /* 0x0000000709097c24 */ /* 0x000fe2000f8e02ff */
[----:B------:R-:W-:Y:S02]  /*5060*/  ULDC.64 UR6, c[0x0][0x650] ;  /* 0x0001940000067ab9 */ /* 0x000fe40000000a00 */
[----:B------:R-:W-:Y:S01]  /*5070*/  ISETP.GE.U32.AND P0, PT, R4, UR6, PT ;  /* 0x0000000604007c0c */ /* 0x000fe2000bf06070 */
[----:B------:R-:W-:-:S05]  /*5080*/  IMAD.IADD R5, R5, 0x1, R9 ;  /* 0x0000000105057824 */ /* 0x000fca00078e0209 */
[----:B------:R-:W-:-:S13]  /*5090*/  ISETP.GE.U32.AND.EX P0, PT, R5, UR7, PT, P0 ;  /* 0x0000000705007c0c */ /* 0x000fda000bf06100 */
[----:B------:R-:W-:Y:S05]  /*50a0*/  @P0 BRA `(.L_x_104) ;  /* 0x0000000400600947 */ /* 0x000fea0003800000 */
[----:B------:R-:W0:Y:S01]  /*50b0*/  S2R R22, SR_CTAID.X ;  /* 0x0000000000167919 */ /* 0x000e220000002500 */
[----:B------:R-:W2:Y:S01]  /*50c0*/  LDC.64 R16, c[0x0][0x628] ;  /* 0x00018a00ff107b82 */ /* 0x000ea20000000a00 */
[----:B------:R-:W-:Y:S01]  /*50d0*/  ULDC UR6, c[0x0][0x150] ;  /* 0x0000540000067ab9 */ /* 0x000fe20000000800 */
[----:B------:R-:W-:Y:S01]  /*50e0*/  IMAD.MOV.U32 R14, RZ, RZ, R4 ;  /* 0x000000ffff0e7224 */ /* 0x000fe200078e0004 */
[----:B-1--4-:R-:W1:Y:S01]  /*50f0*/  S2R R24, SR_CTAID.Y ;  /* 0x0000000000187919 */ /* 0x012e620000002600 */
[----:B------:R-:W-:-:S04]  /*5100*/  IMAD.MOV.U32 R15, RZ, RZ, R5 ;  /* 0x000000ffff0f7224 */ /* 0x000fc800078e0005 */
[----:B------:R-:W3:Y:S08]  /*5110*/  LDC R25, c[0x0][0x144] ;  /* 0x00005100ff197b82 */ /* 0x000ef00000000800 */
[----:B------:R-:W4:Y:S08]  /*5120*/  LDC R18, c[0x0][0x630] ;  /* 0x00018c00ff127b82 */ /* 0x000f300000000800 */
[----:B------:R-:W1:Y:S01]  /*5130*/  LDC.64 R20, c[0x0][0x620] ;  /* 0x00018800ff147b82 */ /* 0x000e620000000a00 */
[----:B--2---:R-:W-:-:S04]  /*5140*/  ISETP.NE.U32.AND P0, PT, R16, RZ, PT ;  /* 0x000000ff1000720c */ /* 0x004fc80003f05070 */
[----:B------:R-:W-:Y:S02]  /*5150*/  ISETP.NE.AND.EX P0, PT, R17, RZ, PT, P0 ;  /* 0x000000ff1100720c */ /* 0x000fe40003f05300 */
[----:B0-----:R-:W-:-:S05]  /*5160*/  I2FP.F32.U32 R8, R22 ;  /* 0x0000001600087245 */ /* 0x001fca0000201000 */
[----:B------:R-:W-:-:S04]  /*5170*/  FMUL R8, R8, UR6 ;  /* 0x0000000608087c20 */ /* 0x000fc80008400000 */
[----:B------:R0:W2:Y:S02]  /*5180*/  F2I.U32.TRUNC.NTZ R23, R8 ;  /* 0x0000000800177305 */ /* 0x0000a4000020f000 */
[----:B---34-:R-:W-:Y:S05]  /*5190*/  @!P0 BRA `(.L_x_105) ;  /* 0x0000000000288947 */ /* 0x018fea0003800000 */
[----:B------:R-:W3:Y:S02]  /*51a0*/  LDC R9, c[0x0][0x634] ;  /* 0x00018d00ff097b82 */ /* 0x000ee40000000800 */
[----:B---3--:R-:W-:-:S05]  /*51b0*/  IADD3 R13, P0, R4, R9, RZ ;  /* 0x00000009040d7210 */ /* 0x008fca0007f1e0ff */
[----:B------:R-:W-:-:S04]  /*51c0*/  IMAD.X R19, RZ, RZ, R5, P0 ;  /* 0x000000ffff137224 */ /* 0x000fc800000e0605 */
[----:B0-----:R-:W-:-:S04]  /*51d0*/  IMAD.WIDE.U32 R8, R19, R16, RZ ;  /* 0x0000001013087225 */ /* 0x001fc800078e00ff */
[----:B------:R-:W-:-:S04]  /*51e0*/  IMAD.WIDE.U32 R10, P0, R13, R17, R8 ;  /* 0x000000110d0a7225 */ /* 0x000fc80007800008 */
[----:B------:R-:W-:-:S04]  /*51f0*/  IMAD.WIDE.U32 R8, R13, R16, RZ ;  /* 0x000000100d087225 */ /* 0x000fc800078e00ff */
[----:B------:R-:W-:Y:S01]  /*5200*/  IMAD.X R15, RZ, RZ, RZ, P0 ;  /* 0x000000ffff0f7224 */ /* 0x000fe200000e06ff */
[----:B------:R-:W-:Y:S01]  /*5210*/  IADD3 RZ, P0, R9, R10, RZ ;  /* 0x0000000a09ff7210 */ /* 0x000fe20007f1e0ff */
[----:B------:R-:W-:-:S04]  /*5220*/  IMAD.MOV.U32 R14, RZ, RZ, R11 ;  /* 0x000000ffff0e7224 */ /* 0x000fc800078e000b */
[----:B------:R-:W-:-:S08]  /*5230*/  IMAD.WIDE.U32.X R14, R19, R17, R14, P0 ;  /* 0x00000011130e7225 */ /* 0x000fd000000e040e */
.L_x_105:
[----:B------:R-:W3:Y:S01]  /*5240*/  LDC.64 R30, c[0x0][0x640] ;  /* 0x00019000ff1e7b82 */ /* 0x000ee20000000a00 */
[-C--:B------:R-:W-:Y:S01]  /*5250*/  SHF.R.U64 R73, R14, R18.reuse, R15 ;  /* 0x000000120e497219 */ /* 0x080fe2000000120f */
[----:B--2---:R-:W-:Y:S01]  /*5260*/  IMAD.MOV R23, RZ, RZ, -R23 ;  /* 0x000000ffff177224 */ /* 0x004fe200078e0a17 */
[----:B0-----:R-:W-:Y:S01]  /*5270*/  SHF.R.U32.HI R8, RZ, R18, R15 ;  /* 0x00000012ff087219 */ /* 0x001fe2000001160f */
[----:B------:R-:W-:Y:S01]  /*5280*/  ULDC UR6, c[0x0][0x154] ;  /* 0x0000550000067ab9 */ /* 0x000fe20000000800 */
[----:B------:R-:W-:Y:S01]  /*5290*/  IADD3 R11, P0, RZ, -R73, RZ ;  /* 0x80000049ff0b7210 */ /* 0x000fe20007f1e0ff */
[----:B------:R-:W-:Y:S02]  /*52a0*/  IMAD R23, R25, R23, R22 ;  /* 0x0000001719177224 */ /* 0x000fe400078e0216 */
[----:B------:R-:W0:Y:S01]  /*52b0*/  LDC R14, c[0x0][0x618] ;  /* 0x00018600ff0e7b82 */ /* 0x000e220000000800 */
[----:B------:R-:W-:Y:S02]  /*52c0*/  IMAD.MOV.U32 R13, RZ, RZ, 0x1 ;  /* 0x00000001ff0d7424 */ /* 0x000fe400078e00ff */
[----:B------:R-:W-:-:S04]  /*52d0*/  IMAD.X R9, RZ, RZ, ~R8, P0 ;  /* 0x000000ffff097224 */ /* 0x000fc800000e0e08 */
[-C--:B-1----:R-:W-:Y:S01]  /*52e0*/  IMAD R10, R9, R20.reuse, RZ ;  /* 0x00000014090a7224 */ /* 0x082fe200078e02ff */
[----:B------:R-:W1:Y:S01]  /*52f0*/  LDC R26, c[0x0][0x608] ;  /* 0x00018200ff1a7b82 */ /* 0x000e620000000800 */
[----:B------:R-:W-:-:S04]  /*5300*/  IMAD.WIDE.U32 R8, R11, R20, R4 ;  /* 0x000000140b087225 */ /* 0x000fc800078e0004 */
[----:B------:R-:W-:Y:S01]  /*5310*/  IMAD R11, R11, R21, R10 ;  /* 0x000000150b0b7224 */ /* 0x000fe200078e020a */
[----:B------:R-:W-:Y:S02]  /*5320*/  I2FP.F32.U32 R10, R24 ;  /* 0x00000018000a7245 */ /* 0x000fe40000201000 */
[----:B------:R-:W2:Y:S01]  /*5330*/  LDC R28, c[0x0][0x658] ;  /* 0x00019600ff1c7b82 */ /* 0x000ea20000000800 */
[----:B------:R-:W-:Y:S01]  /*5340*/  IMAD.IADD R9, R9, 0x1, R11 ;  /* 0x0000000109097824 */ /* 0x000fe200078e020b */
[----:B---3--:R-:W-:Y:S01]  /*5350*/  ISETP.NE.U32.AND P0, PT, R30, RZ, PT ;  /* 0x000000ff1e00720c */ /* 0x008fe20003f05070 */
[----:B------:R-:W-:Y:S01]  /*5360*/  FMUL R10, R10, UR6 ;  /* 0x000000060a0a7c20 */ /* 0x000fe20008400000 */
[----:B------:R-:W-:Y:S02]  /*5370*/  IMAD.MOV.U32 R11, RZ, RZ, -0x1 ;  /* 0xffffffffff0b7424 */ /* 0x000fe400078e00ff */
[----:B------:R-:W-:Y:S01]  /*5380*/  ISETP.NE.AND.EX P0, PT, R31, RZ, PT, P0 ;  /* 0x000000ff1f00720c */ /* 0x000fe20003f05300 */
[----:B------:R3:W4:Y:S01]  /*5390*/  F2I.U32.TRUNC.NTZ R19, R10 ;  /* 0x0000000a00137305 */ /* 0x000722000020f000 */
[----:B------:R-:W3:Y:S01]  /*53a0*/  LDC R21, c[0x0][0x148] ;  /* 0x00005200ff157b82 */ /* 0x000ee20000000800 */
[----:B0-----:R-:W-:-:S02]  /*53b0*/  SHF.R.U64 R18, R8, R14, R9 ;  /* 0x0000000e08127219 */ /* 0x001fc40000001209 */
[----:B------:R-:W-:-:S05]  /*53c0*/  SHF.R.U32.HI R9, RZ, R14, R9 ;  /* 0x0000000eff097219 */ /* 0x000fca0000011609 */
[----:B------:R-:W0:Y:S01]  /*53d0*/  LDC R22, c[0x0][0x600] ;  /* 0x00018000ff167b82 */ /* 0x000e220000000800 */
[-CC-:B-1----:R-:W-:Y:S02]  /*53e0*/  SHF.R.U64 R16, R18, R26.reuse, R9.reuse ;  /* 0x0000001a12107219 */ /* 0x182fe40000001209 */
[----:B------:R-:W-:-:S05]  /*53f0*/  SHF.R.U32.HI R9, RZ, R26, R9 ;  /* 0x0000001aff097219 */ /* 0x000fca0000011609 */
[----:B------:R-:W1:Y:S01]  /*5400*/  LDC R27, c[0x0][0x648] ;  /* 0x00019200ff1b7b82 */ /* 0x000e620000000800 */
[-CC-:B--2---:R-:W-:Y:S02]  /*5410*/  SHF.R.U64 R20, R16, R28.reuse, R9.reuse ;  /* 0x0000001c10147219 */ /* 0x184fe40000001209 */
[-C--:B------:R-:W-:Y:S02]  /*5420*/  SHF.L.U32 R11, R11, R28.reuse, RZ ;  /* 0x0000001c0b0b7219 */ /* 0x080fe400000006ff */
[-C--:B------:R-:W-:Y:S01]  /*5430*/  SHF.R.U32.HI R9, RZ, R28.reuse, R9 ;  /* 0x0000001cff097219 */ /* 0x080fe20000011609 */
[----:B------:R-:W-:Y:S01]  /*5440*/  IMAD.MOV.U32 R8, RZ, RZ, R20 ;  /* 0x000000ffff087224 */ /* 0x000fe200078e0014 */
[----:B------:R-:W-:Y:S01]  /*5450*/  SHF.L.U32 R26, R13, R28, RZ ;  /* 0x0000001c0d1a7219 */ /* 0x000fe200000006ff */
[----:B------:R-:W2:Y:S01]  /*5460*/  LDC R29, c[0x0][0x638] ;  /* 0x00018e00ff1d7b82 */ /* 0x000ea20000000800 */
[----:B------:R-:W-:-:S07]  /*5470*/  LOP3.LUT R25, RZ, R11, RZ, 0x33, !PT ;  /* 0x0000000bff197212 */ /* 0x000fce00078e33ff */
[----:B------:R-:W0:Y:S01]  /*5480*/  LDC R32, c[0x0][0x610] ;  /* 0x00018400ff207b82 */ /* 0x000e220000000800 */
[----:B----4-:R-:W-:Y:S05]  /*5490*/  @!P0 BRA `(.L_x_106) ;  /* 0x0000000000288947 */ /* 0x010fea0003800000 */
[----:B------:R-:W4:Y:S02]  /*54a0*/  LDC R13, c[0x0][0x64c] ;  /* 0x00019300ff0d7b82 */ /* 0x000f240000000800 */
[----:B----4-:R-:W-:-:S05]  /*54b0*/  IADD3 R13, P0, R20, R13, RZ ;  /* 0x0000000d140d7210 */ /* 0x010fca0007f1e0ff */
[----:B------:R-:W-:-:S04]  /*54c0*/  IMAD.X R17, RZ, RZ, R9, P0 ;  /* 0x000000ffff117224 */ /* 0x000fc800000e0609 */
[----:B------:R-:W-:-:S04]  /*54d0*/  IMAD.WIDE.U32 R8, R17, R30, RZ ;  /* 0x0000001e11087225 */ /* 0x000fc800078e00ff */
[----:B---3--:R-:W-:-:S04]  /*54e0*/  IMAD.WIDE.U32 R10, P0, R13, R31, R8 ;  /* 0x0000001f0d0a7225 */ /* 0x008fc80007800008 */
[----:B------:R-:W-:-:S04]  /*54f0*/  IMAD.WIDE.U32 R8, R13, R30, RZ ;  /* 0x0000001e0d087225 */ /* 0x000fc800078e00ff */
[----:B------:R-:W-:Y:S01]  /*5500*/  IMAD.X R15, RZ, RZ, RZ, P0 ;  /* 0x000000ffff0f7224 */ /* 0x000fe200000e06ff */
[----:B------:R-:W-:Y:S01]  /*5510*/  IADD3 RZ, P0, R9, R10, RZ ;  /* 0x0000000a09ff7210 */ /* 0x000fe20007f1e0ff */
[----:B------:R-:W-:-:S04]  /*5520*/  IMAD.MOV.U32 R14, RZ, RZ, R11 ;  /* 0x000000ffff0e7224 */ /* 0x000fc800078e000b */
[----:B------:R-:W-:-:S08]  /*5530*/  IMAD.WIDE.U32.X R8, R17, R31, R14, P0 ;  /* 0x0000001f11087225 */ /* 0x000fd000000e040e */
.L_x_106:
[----:B-1----:R-:W-:Y:S01]  /*5540*/  SHF.R.U64 R8, R8, R27, R9 ;  /* 0x0000001b08087219 */ /* 0x002fe20000001209 */
[----:B0-----:R-:W-:Y:S01]  /*5550*/  VIADD R13, R22, 0xffffffff ;  /* 0xffffffff160d7836 */ /* 0x001fe20000000000 */
[----:B------:R-:W-:Y:S01]  /*5560*/  LOP3.LUT R11, R16, R25, RZ, 0xc0, !PT ;  /* 0x00000019100b7212 */ /* 0x000fe200078ec0ff */
[----:B------:R-:W-:Y:S02]  /*5570*/  IMAD.MOV R19, RZ, RZ, -R19 ;  /* 0x000000ffff137224 */ /* 0x000fe400078e0a13 */
[----:B------:R-:W-:Y:S02]  /*5580*/  IMAD.MOV R9, RZ, RZ, -R8 ;  /* 0x000000ffff097224 */ /* 0x000fe400078e0a08 */
[----:B------:R-:W-:Y:S01]  /*5590*/  IMAD R26, R26, R8, R11 ;  /* 0x000000081a1a7224 */ /* 0x000fe200078e020b */
[----:B------:R-:W-:Y:S01]  /*55a0*/  LOP3.LUT R11, R18, R13, RZ, 0xc0, !PT ;  /* 0x0000000d120b7212 */ /* 0x000fe200078ec0ff */
[----:B---3--:R-:W-:Y:S02]  /*55b0*/  @P4 IMAD R23, R21, R19, R24 ;  /* 0x0000001315174224 */ /* 0x008fe400078e0218 */
[----:B--2---:R-:W-:-:S02]  /*55c0*/  IMAD R8, R9, R29, R20 ;  /* 0x0000001d09087224 */ /* 0x004fc400078e0214 */
[----:B------:R-:W-:Y:S02]  /*55d0*/  IMAD R26, R26, R32, R23 ;  /* 0x000000201a1a7224 */ /* 0x000fe400078e0217 */
[----:B------:R-:W-:Y:S02]  /*55e0*/  IMAD R9, R8, R22, R11 ;  /* 0x0000001608097224 */ /* 0x000fe400078e020b */
[----:B------:R-:W-:-:S03]  /*55f0*/  IMAD.MOV.U32 R10, RZ, RZ, 0x1 ;  /* 0x00000001ff0a7424 */ /* 0x000fc600078e00ff */
[----:B------:R-:W-:Y:S02]  /*5600*/  SEL R15, R9, R26, !P4 ;  /* 0x0000001a090f7207 */ /* 0x000fe40006000000 */
[----:B------:R-:W-:Y:S02]  /*5610*/  PRMT R8, R10, 0x7610, R8 ;  /* 0x000076100a087816 */ /* 0x000fe40000000008 */
[----:B------:R-:W-:-:S07]  /*5620*/  SEL R26, R26, R9, !P4 ;  /* 0x000000091a1a7207 */ /* 0x000fce0006000000 */
.L_x_104:
[----:B------:R-:W-:Y:S01]  /*5630*/  LOP3.LUT P0, RZ, R8, 0xff, RZ, 0xc0, !PT ;  /* 0x000000ff08ff7812 */ /* 0x000fe2000780c0ff */
[----:B------:R-:W-:-:S12]  /*5640*/  IMAD.MOV.U32 R71, RZ, RZ, R26 ;  /* 0x000000ffff477224 */ /* 0x000fd800078e001a */
[----:B------:R-:W-:Y:S05]  /*5650*/  @P0 BRA `(.L_x_107) ;  /* 0xffffffb800d00947 */ /* 0x000fea000383ffff */
[----:B------:R-:W-:Y:S05]  /*5660*/  EXIT ;  /* 0x000000000000794d */ /* 0x000fea0003800000 */
.L_x_7:
[----:B0-----:R-:W-:Y:S01]  /*5670*/  ULDC.64 UR4, c[0x0][0x650] ;  /* 0x0001940000047ab9 */ /* 0x001fe20000000a00 */
        /* <DEDUP_REMOVED lines=25> */
.L_x_109:
[----:B------:R-:W0:Y:S01]  /*5810*/  LDC.64 R28, c[0x0][0x640] ;  /* 0x00019000ff1c7b82 */ /* 0x000e220000000a00 */
[-CC-:B------:R-:W-:Y:S01]  /*5820*/  SHF.R.U64 R21, R16, R6.reuse, R17.reuse ;  /* 0x0000000610157219 */ /* 0x180fe20000001211 */
[----:B------:R-:W-:Y:S01]  /*5830*/  IMAD.MOV.U32 R31, RZ, RZ, 0x1 ;  /* 0x00000001ff1f7424 */ /* 0x000fe200078e00ff */
[----:B------:R-:W-:Y:S02]  /*5840*/  SHF.R.U32.HI R3, RZ, R6, R17 ;  /* 0x00000006ff037219 */ /* 0x000fe40000011611 */
[----:B------:R-:W-:-:S03]  /*5850*/  IADD3 R15, P0, RZ, -R21, RZ ;  /* 0x80000015ff0f7210 */ /* 0x000fc60007f1e0ff */
[----:B------:R-:W1:Y:S02]  /*5860*/  LDC R14, c[0x0][0x618] ;  /* 0x00018600ff0e7b82 */ /* 0x000e640000000800 */
[----:B------:R-:W-:Y:S02]  /*5870*/  IMAD.X R3, RZ, RZ, ~R3, P0 ;  /* 0x000000ffff037224 */ /* 0x000fe400000e0e03 */
[----:B------:R-:W-:-:S04]  /*5880*/  IMAD.WIDE.U32 R12, R15, R22, R4 ;  /* 0x000000160f0c7225 */ /* 0x000fc800078e0004 */
[----:B------:R-:W2:Y:S01]  /*5890*/  LDC R16, c[0x0][0x608] ;  /* 0x00018200ff107b82 */ /* 0x000ea20000000800 */
[----:B------:R-:W-:-:S04]  /*58a0*/  IMAD R6, R3, R22, RZ ;  /* 0x0000001603067224 */ /* 0x000fc800078e02ff */
[----:B------:R-:W-:-:S03]  /*58b0*/  IMAD R3, R15, R23, R6 ;  /* 0x000000170f037224 */ /* 0x000fc600078e0206 */
[----:B------:R-:W3:Y:S01]  /*58c0*/  LDC R26, c[0x0][0x658] ;  /* 0x00019600ff1a7b82 */ /* 0x000ee20000000800 */
[----:B------:R-:W-:Y:S01]  /*58d0*/  IMAD.IADD R3, R13, 0x1, R3 ;  /* 0x000000010d037824 */ /* 0x000fe200078e0203 */
[----:B0-----:R-:W-:Y:S01]  /*58e0*/  ISETP.NE.U32.AND P0, PT, R28, RZ, PT ;  /* 0x000000ff1c00720c */ /* 0x001fe20003f05070 */
[----:B------:R-:W-:-:S03]  /*58f0*/  IMAD.MOV.U32 R13, RZ, RZ, -0x1 ;  /* 0xffffffffff0d7424 */ /* 0x000fc600078e00ff */
        /* <DEDUP_REMOVED lines=25> */
.L_x_110:
[----:B-1----:R-:W-:Y:S01]  /*5a90*/  SHF.R.U64 R6, R12, R25, R13 ;  /* 0x000000190c067219 */ /* 0x002fe2000000120d */
[----:B0-----:R-:W-:Y:S01]  /*5aa0*/  VIADD R13, R24, 0xffffffff ;  /* 0xffffffff180d7836 */ /* 0x001fe20000000000 */
[----:B------:R-:W-:Y:S01]  /*5ab0*/  SHF.L.U32 R9, R31, R26, RZ ;  /* 0x0000001a1f097219 */ /* 0x000fe200000006ff */
[----:B------:R-:W-:Y:S01]  /*5ac0*/  @P4 IMAD R10, R11, R20, R8 ;  /* 0x000000140b0a4224 */ /* 0x000fe200078e0208 */
[----:B------:R-:W-:Y:S01]  /*5ad0*/  LOP3.LUT R3, R22, R33, RZ, 0xc0, !PT ;  /* 0x0000002116037212 */ /* 0x000fe200078ec0ff */
[----:B------:R-:W-:Y:S01]  /*5ae0*/  IMAD.MOV R12, RZ, RZ, -R6 ;  /* 0x000000ffff0c7224 */ /* 0x000fe200078e0a06 */
[----:B------:R-:W-:Y:S01]  /*5af0*/  LOP3.LUT R18, R18, R13, RZ, 0xc0, !PT ;  /* 0x0000000d12127212 */ /* 0x000fe200078ec0ff */
[----:B------:R-:W-:Y:S02]  /*5b00*/  IMAD.MOV.U32 R8, RZ, RZ, 0x1 ;  /* 0x00000001ff087424 */ /* 0x000fe400078e00ff */
[----:B------:R-:W-:Y:S02]  /*5b10*/  IMAD R9, R9, R6, R3 ;  /* 0x0000000609097224 */ /* 0x000fe400078e0203 */
[----:B--2---:R-:W-:-:S02]  /*5b20*/  IMAD R3, R12, R27, R23 ;  /* 0x0000001b0c037224 */ /* 0x004fc400078e0217 */
[----:B---3--:R-:W-:Y:S02]  /*5b30*/  IMAD R6, R9, R30, R10 ;  /* 0x0000001e09067224 */ /* 0x008fe400078e020a */
[----:B------:R-:W-:Y:S01]  /*5b40*/  IMAD R9, R3, R24, R18 ;  /* 0x0000001803097224 */ /* 0x000fe200078e0212 */
[----:B------:R-:W-:Y:S01]  /*5b50*/  PRMT R3, R8, 0x7610, R3 ;  /* 0x0000761008037816 */ /* 0x000fe20000000003 */
[----:B------:R-:W-:-:S03]  /*5b60*/  IMAD.MOV.U32 R16, RZ, RZ, R21 ;  /* 0x000000ffff107224 */ /* 0x000fc600078e0015 */
[----:B------:R-:W-:Y:S02]  /*5b70*/  SEL R12, R9, R6, !P4 ;  /* 0x00000006090c7207 */ /* 0x000fe40006000000 */
[----:B------:R-:W-:-:S07]  /*5b80*/  SEL R6, R6, R9, !P4 ;  /* 0x0000000906067207 */ /* 0x000fce0006000000 */
.L_x_108:
[----:B------:R-:W-:-:S08]  /*5b90*/  NOP ;  /* 0x0000000000007918 */ /* 0x000fd00000000000 */
[----:B------:R-:W0:-:S00]  /*5ba0*/  USETMAXREG.DEALLOC.CTAPOOL 0x28 ;  /* 0x00000028000079c8 */ /* 0x000e0000080e0500 */
[----:B0-----:R-:W-:-:S13]  /*5bb0*/  ISETP.NE.AND P0, PT, R7, RZ, PT ;  /* 0x000000ff0700720c */ /* 0x001fda0003f05270 */
[----:B------:R-:W-:Y:S05]  /*5bc0*/  @P0 EXIT ;  /* 0x000000000000094d */ /* 0x000fea0003800000 */
[----:B------:R-:W-:Y:S01]  /*5bd0*/  LOP3.LUT P0, RZ, R3, 0xff, RZ, 0xc0, !PT ;  /* 0x000000ff03ff7812 */ /* 0x000fe2000780c0ff */
[----:B------:R-:W-:Y:S02]  /*5be0*/  IMAD.MOV.U32 R11, RZ, RZ, 0x1 ;  /* 0x00000001ff0b7424 */ /* 0x000fe400078e00ff */
[----:B------:R-:W-:-:S10]  /*5bf0*/  IMAD.MOV.U32 R15, RZ, RZ, RZ ;  /* 0x000000ffff0f7224 */ /* 0x000fd400078e00ff */
[----:B------:R-:W-:Y:S05]  /*5c00*/  @!P0 BRA `(.L_x_111) ;  /* 0x0000000c00748947 */ /* 0x000fea0003800000 */
[----:B------:R-:W0:Y:S01]  /*5c10*/  LDC R3, c[0x0][0x28c] ;  /* 0x0000a300ff037b82 */ /* 0x000e220000000800 */
[----:B------:R-:W-:Y:S01]  /*5c20*/  ULDC UR5, c[0x0][0x658] ;  /* 0x0001960000057ab9 */ /* 0x000fe20000000800 */
[----:B------:R-:W-:Y:S01]  /*5c30*/  UMOV UR11, 0xffffffff ;  /* 0xffffffff000b7882 */ /* 0x000fe20000000000 */
[----:B------:R-:W-:Y:S01]  /*5c40*/  UMOV UR16, 0x1 ;  /* 0x0000000100107882 */ /* 0x000fe20000000000 */
[----:B------:R-:W-:Y:S01]  /*5c50*/  USHF.L.U32 UR11, UR11, UR5, URZ ;  /* 0x000000050b0b7299 */ /* 0x000fe2000800063f */
[----:B------:R-:W-:Y:S01]  /*5c60*/  BSSY B0, `(.L_x_111) ;  /* 0x00000d7000007945 */ /* 0x000fe20003800000 */
[----:B------:R-:W-:Y:S01]  /*5c70*/  ULDC UR9, c[0x0][0xc] ;  /* 0x0000030000097ab9 */ /* 0x000fe20000000800 */
[----:B------:R-:W-:Y:S01]  /*5c80*/  ULDC UR12, c[0x0][0x10] ;  /* 0x00000400000c7ab9 */ /* 0x000fe20000000800 */
[----:B------:R-:W1:Y:S01]  /*5c90*/  S2UR UR8, SR_CgaCtaId ;  /* 0x00000000000879c3 */ /* 0x000e620000008800 */
[----:B------:R-:W-:Y:S01]  /*5ca0*/  ULOP3.LUT UR13, URZ, UR11, URZ, 0x33, !UPT ;  /* 0x0000000b3f0d7292 */ /* 0x000fe2000f8e333f */
[----:B------:R-:W-:Y:S01]  /*5cb0*/  IMAD.MOV.U32 R13, RZ, RZ, 0x1 ;  /* 0x00000001ff0d7424 */ /* 0x000fe200078e00ff */
[----:B------:R-:W-:Y:S01]  /*5cc0*/  LOP3.LUT R14, R2, 0x2, RZ, 0xfc, !PT ;  /* 0x00000002020e7812 */ /* 0x000fe200078efcff */
[----:B------:R-:W-:Y:S01]  /*5cd0*/  IMAD.MOV.U32 R11, RZ, RZ, 0x1 ;  /* 0x00000001ff0b7424 */ /* 0x000fe200078e00ff */
[----:B------:R-:W-:Y:S01]  /*5ce0*/  ULDC UR4, c[0x0][0x600] ;  /* 0x0001800000047ab9 */ /* 0x000fe20000000800 */
[----:B------:R-:W-:Y:S01]  /*5cf0*/  IMAD.MOV.U32 R15, RZ, RZ, RZ ;  /* 0x000000ffff0f7224 */ /* 0x000fe200078e00ff */
[----:B------:R-:W-:Y:S01]  /*5d00*/  UMOV UR15, 0x5 ;  /* 0x00000005000f7882 */ /* 0x000fe20000000000 */
[----:B------:R-:W-:-:S02]  /*5d10*/  UIADD3 UR4, UR4, -0x1, URZ ;  /* 0xffffffff04047890 */ /* 0x000fc4000fffe03f */
[----:B------:R-:W-:Y:S01]  /*5d20*/  USHF.L.U32 UR5, UR16, UR5, URZ ;  /* 0x0000000510057299 */ /* 0x000fe2000800063f */
[----:B------:R-:W-:Y:S01]  /*5d30*/  ULDC.64 UR28, c[0x0][0x198] ;  /* 0x00006600001c7ab9 */ /* 0x000fe20000000a00 */
[----:B0-----:R-:W-:-:S05]  /*5d40*/  VIADD R3, R3, 0x7f ;  /* 0x0000007f03037836 */ /* 0x001fca0000000000 */
[----:B------:R-:W-:Y:S01]  /*5d50*/  SHF.R.S32.HI R8, RZ, 0x1f, R3 ;  /* 0x0000001fff087819 */ /* 0x000fe20000011403 */
[----:B-1----:R-:W-:-:S03]  /*5d60*/  ULOP3.LUT UR10, UR8, 0x1, URZ, 0xc0, !UPT ;  /* 0x00000001080a7892 */ /* 0x002fc6000f8ec03f */
[----:B------:R-:W-:Y:S01]  /*5d70*/  LEA.HI R8, R8, R3, RZ, 0x7 ;  /* 0x0000000308087211 */ /* 0x000fe200078f38ff */
[----:B------:R-:W-:Y:S02]  /*5d80*/  USHF.R.U32.HI UR27, URZ, 0x1, UR8 ;  /* 0x000000013f1b7899 */ /* 0x000fe40008011608 */
[----:B------:R-:W-:Y:S01]  /*5d90*/  USHF.L.U32 UR6, UR8, 0x5, URZ ;  /* 0x0000000508067899 */ /* 0x000fe2000800063f */
[----:B------:R-:W-:Y:S01]  /*5da0*/  SHF.R.S32.HI R10, RZ, 0x7, R8 ;  /* 0x00000007ff0a7819 */ /* 0x000fe20000011408 */
[----:B------:R-:W-:Y:S02]  /*5db0*/  USHF.L.U32 UR7, UR8, 0xc, URZ ;  /* 0x0000000c08077899 */ /* 0x000fe4000800063f */
[----:B------:R-:W-:Y:S02]  /*5dc0*/  ULOP3.LUT UR8, UR8, 0xfffffffe, URZ, 0xc0, !UPT ;  /* 0xfffffffe08087892 */ /* 0x000fe4000f8ec03f */
[----:B------:R-:W-:Y:S01]  /*5dd0*/  UISETP.GT.U32.AND UP0, UPT, UR10, 0xffff, UPT ;  /* 0x0000ffff0a00788c */ /* 0x000fe2000bf04070 */
[----:B------:R-:W-:Y:S01]  /*5de0*/  VIADD R3, R10, 0x1 ;  /* 0x000000010a037836 */ /* 0x000fe20000000000 */
[----:B------:R-:W-:-:S02]  /*5df0*/  USHF.L.U32 UR14, UR16, UR8, URZ ;  /* 0x00000008100e7299 */ /* 0x000fc4000800063f */
[----:B------:R-:W-:Y:S02]  /*5e00*/  ULOP3.LUT UR11, UR8, 0x1, URZ, 0xfc, !UPT ;  /* 0x00000001080b7892 */ /* 0x000fe4000f8efc3f */
[----:B------:R-:W-:Y:S02]  /*5e10*/  UIMAD.WIDE.U32 UR8, UR9, UR12, URZ ;  /* 0x0000000c090872a5 */ /* 0x000fe4000f8e003f */
[----:B------:R-:W-:Y:S01]  /*5e20*/  USEL UR10, UR10, 0xffff, !UP0 ;  /* 0x0000ffff0a0a7887 */ /* 0x000fe2000c000000 */
[----:B------:R-:W-:Y:S01]  /*5e30*/  ULDC UR12, c[0x0][0x14] ;  /* 0x00000500000c7ab9 */ /* 0x000fe20000000800 */
[----:B------:R-:W-:Y:S02]  /*5e40*/  USHF.L.U32 UR11, UR16, UR11, URZ ;  /* 0x0000000b100b7299 */ /* 0x000fe4000800063f */
[----:B------:R-:W-:Y:S02]  /*5e50*/  UIMAD.WIDE.U32 UR24, UR8, UR12, URZ ;  /* 0x0000000c081872a5 */ /* 0x000fe4000f8e003f */
[----:B------:R-:W-:-:S02]  /*5e60*/  UIMAD UR21, UR9, UR12, URZ ;  /* 0x0000000c091572a4 */ /* 0x000fc4000f8e023f */
[----:B------:R-:W-:Y:S02]  /*5e70*/  ULOP3.LUT UR10, UR10, 0xffff, URZ, 0xc0, !UPT ;  /* 0x0000ffff0a0a7892 */ /* 0x000fe4000f8ec03f */
[----:B------:R-:W-:Y:S02]  /*5e80*/  ULOP3.LUT UR6, UR6, 0x20, URZ, 0xc0, !UPT ;  /* 0x0000002006067892 */ /* 0x000fe4000f8ec03f */
[----:B------:R-:W-:Y:S02]  /*5e90*/  ULOP3.LUT UR7, UR7, 0x1000, URZ, 0xc0, !UPT ;  /* 0x0000100007077892 */ /* 0x000fe4000f8ec03f */
[----:B------:R-:W-:Y:S02]  /*5ea0*/  ULOP3.LUT UR14, UR14, UR11, URZ, 0xfc, !UPT ;  /* 0x0000000b0e0e7292 */ /* 0x000fe4000f8efc3f */
[----:B------:R-:W-:Y:S02]  /*5eb0*/  UIADD3 UR21, UR25, UR21, URZ ;  /* 0x0000001519157290 */ /* 0x000fe4000fffe03f */
[----:B------:R-:W-:-:S12]  /*5ec0*/  USHF.L.U32 UR15, UR15, UR10, URZ ;  /* 0x0000000a0f0f7299 */ /* 0x000fd8000800063f */
.L_x_122:
[----:B------:R-:W-:-:S03]  /*5ed0*/  UMOV UR8, 0xffffffff ;  /* 0xffffffff00087882 */ /* 0x000fc60000000000 */
[----:B------:R-:W-:Y:S05]  /*5ee0*/  BRA.DIV UR8, `(.L_x_112) ;  /* 0x0000000e08887947 */ /* 0x000fea000b800000 */
[----:B------:R-:W-:-:S13]  /*5ef0*/  ELECT P0, URZ, PT ;  /* 0x00000000003f782f */ /* 0x000fda0003800000 */
.L_x_132:
[----:B------:R-:W0:Y:S01]  /*5f00*/  LDC R7, c[0x0][0x28c] ;  /* 0x0000a300ff077b82 */ /* 0x000e220000000800 */
[----:B------:R-:W-:Y:S01]  /*5f10*/  BSSY B1, `(.L_x_113) ;  /* 0x000003b000017945 */ /* 0x000fe20003800000 */
[----:B0-----:R-:W-:-:S13]  /*5f20*/  ISETP.LT.OR P0, PT, R7, 0x1, !P0 ;  /* 0x000000010700780c */ /* 0x001fda0004701670 */
[----:B------:R-:W-:Y:S05]  /*5f30*/  @P0 BRA `(.L_x_114) ;  /* 0x0000000000e00947 */ /* 0x000fea0003800000 */
[----:B------:R-:W-:Y:S01]  /*5f40*/  LEA R9, R6, UR27, 0x1 ;  /* 0x0000001b06097c11 */ /* 0x000fe2000f8e08ff */
[----:B------:R-:W-:Y:S01]  /*5f50*/  IMAD.MOV.U32 R21, RZ, RZ, RZ ;  /* 0x000000ffff157224 */ /* 0x000fe200078e00ff */
[----:B------:R-:W-:Y:S01]  /*5f60*/  LEA R17, R12, UR6, 0x6 ;  /* 0x000000060c117c11 */ /* 0x000fe2000f8e30ff */
[----:B------:R-:W-:Y:S02]  /*5f70*/  IMAD.MOV.U32 R6, RZ, RZ, R3 ;  /* 0x000000ffff067224 */ /* 0x000fe400078e0003 */
[----:B------:R-:W-:Y:S02]  /*5f80*/  IMAD.MOV.U32 R7, RZ, RZ, R11 ;  /* 0x000000ffff077224 */ /* 0x000fe400078e000b */
[----:B------:R-:W-:Y:S02]  /*5f90*/  IMAD.MOV.U32 R8, RZ, RZ, R15 ;  /* 0x000000ffff087224 */ /* 0x000fe400078e000f */
[----:B------:R-:W-:-:S07]  /*5fa0*/  IMAD.SHL.U32 R18, R9, 0x40, RZ ;  /* 0x0000004009127824 */ /* 0x000fce00078e00ff */
.L_x_117:
[----:B------:R-:W0:Y:S01]  /*5fb0*/  S2R R12, SR_CgaCtaId ;  /* 0x00000000000c7919 */ /* 0x000e220000008800 */
[----:B------:R-:W-:Y:S02]  /*5fc0*/  MOV R9, 0x400 ;  /* 0x0000040000097802 */ /* 0x000fe40000000f00 */
[----:B------:R-:W-:Y:S02]  /*5fd0*/  LOP3.LUT P1, RZ, R0, 0x7f, RZ, 0xc0, !PT ;  /* 0x0000007f00ff7812 */ /* 0x000fe4000782c0ff */
[----:B0-----:R-:W-:Y:S02]  /*5fe0*/  LEA R19, R12, R9, 0x18 ;  /* 0x000000090c137211 */ /* 0x001fe400078ec0ff */
[----:B------:R-:W-:-:S09]  /*5ff0*/  SHF.L.U32 R9, R7, 0x1f, RZ ;  /* 0x0000001f07097819 */ /* 0x000fd200000006ff */
[----:B------:R-:W0:Y:S01]  /*6000*/  @!P1 LDC R12, c[0x0][0x500] ;  /* 0x00014000ff0c9b82 */ /* 0x000e220000000800 */
[----:B------:R-:W-:-:S04]  /*6010*/  IMAD R20, R8, 0x8, R19 ;  /* 0x0000000808147824 */ /* 0x000fc800078e0213 */
[----:B------:R-:W1:Y:S02]  /*6020*/  SYNCS.PHASECHK.TRANS64.TRYWAIT P0, [R20+URZ+0x18], R9 ;  /* 0x00001809140075a7 */ /* 0x000e64000800017f */
[----:B-1----:R-:W-:Y:S05]  /*6030*/  @!P0 BRA `(.L_x_115) ;  /* 0x0000000c00548947 */ /* 0x002fea0003800000 */
.L_x_133:
[----:B-1----:R-:W-:Y:S01]  /*6040*/  PRMT R9, R14, 0x9910, RZ ;  /* 0x000099100e097816 */ /* 0x002fe200000000ff */
[----:B0-----:R0:W-:Y:S03]  /*6050*/  @!P1 SYNCS.ARRIVE.TRANS64 RZ, [R20+URZ], R12 ;  /* 0x0000000c14ff99a7 */ /* 0x0011e6000800003f */
[----:B------:R-:W-:-:S13]  /*6060*/  ISETP.NE.AND P0, PT, R9, 0x2, PT ;  /* 0x000000020900780c */ /* 0x000fda0003f05270 */
[----:B0-----:R-:W-:Y:S05]  /*6070*/  @P0 BRA `(.L_x_116) ;  /* 0x0000000000040947 */ /* 0x001fea0003800000 */
[----:B------:R-:W-:Y:S01]  /*6080*/  BPT.TRAP 0x1 ;  /* 0x000000040000795c */ /* 0x000fe20000300000 */
.L_x_116:
[----:B------:R-:W-:Y:S01]  /*6090*/  LEA R9, R8, UR27, 0x1 ;  /* 0x0000001b08097c11 */ /* 0x000fe2000f8e08ff */
[----:B------:R-:W-:Y:S01]  /*60a0*/  VIADD R6, R6, 0xffffffff ;  /* 0xffffffff06067836 */ /* 0x000fe20000000000 */
[----:B------:R-:W-:Y:S01]  /*60b0*/  R2UR UR11, R8 ;  /* 0x00000000080b72ca */ /* 0x000fe200000e0000 */
[----:B------:R-:W-:Y:S01]  /*60c0*/  UIADD3 UR16, UP0, UR28, 0xf0, URZ ;  /* 0x000000f01c107890 */ /* 0x000fe2000ff1e03f */
[----:B------:R-:W-:Y:S01]  /*60d0*/  R2UR UR22, R19 ;  /* 0x00000000131672ca */ /* 0x000fe200000e0000 */
[----:B------:R-:W-:Y:S01]  /*60e0*/  IMAD.U32 R9, R9, 0x2000, R19 ;  /* 0x0000200009097824 */ /* 0x000fe200078e0013 */
[----:B------:R-:W-:Y:S01]  /*60f0*/  R2UR UR23, R18 ;  /* 0x00000000121772ca */ /* 0x000fe200000e0000 */
[----:B------:R-:W-:Y:S01]  /*6100*/  UIADD3 UR32, UP1, UR28, 0x1f0, URZ ;  /* 0x000001f01c207890 */ /* 0x000fe2000ff3e03f */
[----:B------:R-:W-:Y:S01]  /*6110*/  R2UR UR9, R20 ;  /* 0x00000000140972ca */ /* 0x000fe200000e0000 */
[----:B------:R-:W-:Y:S01]  /*6120*/  UIADD3.X UR17, URZ, UR29, URZ, UP0, !UPT ;  /* 0x0000001d3f117290 */ /* 0x000fe200087fe43f */
[----:B------:R-:W-:Y:S01]  /*6130*/  R2UR UR8, R9 ;  /* 0x00000000090872ca */ /* 0x000fe200000e0000 */
[----:B------:R-:W-:Y:S01]  /*6140*/  UPRMT UR20, URZ, 0x5410, UR15 ;  /* 0x000054103f147896 */ /* 0x000fe2000800000f */
[----:B------:R-:W-:Y:S01]  /*6150*/  R2UR UR10, R21 ;  /* 0x00000000150a72ca */ /* 0x000fe200000e0000 */
[----:B------:R-:W-:Y:S01]  /*6160*/  VIADD R8, R8, 0x1 ;  /* 0x0000000108087836 */ /* 0x000fe20000000000 */
[----:B------:R-:W-:Y:S01]  /*6170*/  R2UR UR12, R16 ;  /* 0x00000000100c72ca */ /* 0x000fe200000e0000 */
[----:B------:R-:W-:Y:S01]  /*6180*/  ULEA UR11, UR11, UR7, 0xd ;  /* 0x000000070b0b7291 */ /* 0x000fe2000f8e683f */
[----:B------:R-:W-:Y:S01]  /*6190*/  R2UR UR26, R17 ;  /* 0x00000000111a72ca */ /* 0x000fe200000e0000 */
[----:B------:R-:W-:Y:S01]  /*61a0*/  UPRMT UR30, URZ, 0x5410, UR14 ;  /* 0x000054103f1e7896 */ /* 0x000fe2000800000e */
[----:B------:R-:W-:Y:S01]  /*61b0*/  ISETP.GT.AND P1, PT, R6, 0x1, PT ;  /* 0x000000010600780c */ /* 0x000fe20003f24270 */
[----:B------:R-:W-:Y:S01]  /*61c0*/  UIADD3 UR22, UR22, 0xc100, UR11 ;  /* 0x0000c10016167890 */ /* 0x000fe2000fffe00b */
[----:B------:R-:W-:Y:S01]  /*61d0*/  ISETP.NE.AND P0, PT, R8, 0x3, PT ;  /* 0x000000030800780c */ /* 0x000fe20003f05270 */
[----:B------:R-:W-:Y:S01]  /*61e0*/  UIADD3.X UR33, URZ, UR29, URZ, UP1, !UPT ;  /* 0x0000001d3f217290 */ /* 0x000fe20008ffe43f */
[----:B------:R-:W-:Y:S01]  /*61f0*/  VIADD R21, R21, 0x80 ;  /* 0x0000008015157836 */ /* 0x000fe20000000000 */
[----:B------:R-:W-:Y:S01]  /*6200*/  UIADD3 UR8, UR8, 0x100, URZ ;  /* 0x0000010008087890 */ /* 0x000fe2000fffe03f */
[----:B------:R-:W-:Y:S01]  /*6210*/  SEL R12, RZ, 0x1, P0 ;  /* 0x00000001ff0c7807 */ /* 0x000fe20000000000 */
[----:B------:R-:W-:Y:S01]  /*6220*/  UMOV UR18, 0x0 ;  /* 0x0000000000127882 */ /* 0x000fe20000000000 */
[----:B------:R-:W-:Y:S01]  /*6230*/  UMOV UR19, 0x10000000 ;  /* 0x1000000000137882 */ /* 0x000fe20000000000 */
[----:B------:R-:W-:Y:S01]  /*6240*/  UMOV UR11, UR23 ;  /* 0x00000017000b7c82 */ /* 0x000fe20008000000 */
[----:B------:R-:W-:-:S02]  /*6250*/  LOP3.LUT R7, R7, R12, RZ, 0x3c, !PT ;  /* 0x0000000c07077212 */ /* 0x000fc400078e3cff */
[----:B------:R-:W-:Y:S02]  /*6260*/  SEL R8, R8, RZ, P0 ;  /* 0x000000ff08087207 */ /* 0x000fe40000000000 */
[----:B------:R0:W-:Y:S02]  /*6270*/  UTMALDG.3D.MULTICAST [UR8], [UR16], UR20, desc[UR18] ;  /* 0x00001208100073b4 */ /* 0x0001e40008011814 */
[----:B0-----:R-:W-:Y:S01]  /*6280*/  UMOV UR8, UR22 ;  /* 0x0000001600087c82 */ /* 0x001fe20008000000 */
[----:B------:R-:W-:Y:S02]  /*6290*/  UMOV UR11, UR26 ;  /* 0x0000001a000b7c82 */ /* 0x000fe40008000000 */
[----:B------:R0:W-:Y:S02]  /*62a0*/  UTMALDG.3D.MULTICAST [UR8], [UR32], UR30, desc[UR18] ;  /* 0x00001208200073b4 */ /* 0x0001e4000801181e */
[----:B0-----:R-:W-:Y:S05]  /*62b0*/  @P1 BRA `(.L_x_117) ;  /* 0xfffffffc003c1947 */ /* 0x001fea000383ffff */
.L_x_114:
[----:B------:R-:W-:Y:S05]  /*62c0*/  BSYNC B1 ;  /* 0x0000000000017941 */ /* 0x000fea0003800000 */
.L_x_113:
[----:B------:R-:W-:Y:S01]  /*62d0*/  LOP3.LUT P1, RZ, R13, 0xff, RZ, 0xc0, !PT ;  /* 0x000000ff0dff7812 */ /* 0x000fe2000782c0ff */
[C---:B------:R-:W-:Y:S01]  /*62e0*/  IMAD.IADD R15, R10.reuse, 0x1, R15 ;  /* 0x000000010a0f7824 */ /* 0x040fe200078e020f */
[----:B------:R-:W-:Y:S01]  /*62f0*/  ULDC.64 UR8, c[0x0][0x650] ;  /* 0x0001940000087ab9 */ /* 0x000fe20000000a00 */
[C---:B------:R-:W-:Y:S01]  /*6300*/  ISETP.GE.U32.AND P2, PT, R10.reuse, 0x3, PT ;  /* 0x000000030a00780c */ /* 0x040fe20003f46070 */
[----:B------:R-:W-:Y:S01]  /*6310*/  BSSY B1, `(.L_x_118) ;  /* 0x0000069000017945 */ /* 0x000fe20003800000 */
[----:B------:R-:W-:Y:S01]  /*6320*/  IMAD.MOV.U32 R12, RZ, RZ, -0x1 ;  /* 0xffffffffff0c7424 */ /* 0x000fe200078e00ff */
[----:B------:R-:W-:Y:S01]  /*6330*/  ISETP.GT.U32.AND P0, PT, R15, 0x2, PT ;  /* 0x000000020f00780c */ /* 0x000fe20003f04070 */
[----:B------:R-:W-:Y:S01]  /*6340*/  IMAD.MOV.U32 R16, RZ, RZ, -0x1 ;  /* 0xffffffffff107424 */ /* 0x000fe200078e00ff */
[----:B------:R-:W-:Y:S02]  /*6350*/  PRMT R13, RZ, 0x7610, R13 ;  /* 0x00007610ff0d7816 */ /* 0x000fe4000000000d */
[----:B------:R-:W-:-:S03]  /*6360*/  ISETP.LT.U32.AND P0, PT, R10, 0x3, P0 ;  /* 0x000000030a00780c */ /* 0x000fc60000701070 */
[----:B------:R-:W0:Y:S01]  /*6370*/  @P1 S2R R7, SR_CgaCtaId ;  /* 0x0000000000071919 */ /* 0x000e220000008800 */
[----:B------:R-:W-:-:S04]  /*6380*/  @P1 MOV R6, 0x400 ;  /* 0x0000040000061802 */ /* 0x000fc80000000f00 */
[----:B0-----:R-:W-:Y:S01]  /*6390*/  @P1 LEA R8, R7, R6, 0x18 ;  /* 0x0000000607081211 */ /* 0x001fe200078ec0ff */
[----:B------:R-:W-:Y:S01]  /*63a0*/  IMAD.WIDE.U32 R6, R15, -0x55555555, RZ ;  /* 0xaaaaaaab0f067825 */ /* 0x000fe200078e00ff */
[----:B------:R-:W-:Y:S02]  /*63b0*/  SEL R6, RZ, 0x1, !P0 ;  /* 0x00000001ff067807 */ /* 0x000fe40004000000 */
[----:B------:R0:W-:Y:S01]  /*63c0*/  @P1 SYNCS.ARRIVE.TRANS64.A1T0 RZ, [R8+URZ+0x48], RZ ;  /* 0x000048ff08ff19a7 */ /* 0x0001e2000810003f */
[----:B------:R-:W-:Y:S02]  /*63d0*/  IADD3 R4, P1, R4, UR24, RZ ;  /* 0x0000001804047c10 */ /* 0x000fe4000ff3e0ff */
[----:B------:R-:W-:Y:S01]  /*63e0*/  LOP3.LUT R11, R11, R6, RZ, 0x3c, !PT ;  /* 0x000000060b0b7212 */ /* 0x000fe200078e3cff */
[----:B------:R-:W-:Y:S01]  /*63f0*/  IMAD.MOV.U32 R6, RZ, RZ, -0x1 ;  /* 0xffffffffff067424 */ /* 0x000fe200078e00ff */
[----:B------:R-:W-:Y:S02]  /*6400*/  IADD3.X R5, R5, UR21, RZ, P1, !PT ;  /* 0x0000001505057c10 */ /* 0x000fe40008ffe4ff */
[----:B------:R-:W-:-:S02]  /*6410*/  ISETP.GE.U32.AND P0, PT, R4, UR8, PT ;  /* 0x0000000804007c0c */ /* 0x000fc4000bf06070 */
[----:B0-----:R-:W-:Y:S02]  /*6420*/  SHF.R.U32.HI R8, RZ, 0x1, R7 ;  /* 0x00000001ff087819 */ /* 0x001fe40000011607 */
[----:B------:R-:W-:Y:S02]  /*6430*/  ISETP.GE.U32.AND.EX P0, PT, R5, UR9, PT, P0 ;  /* 0x0000000905007c0c */ /* 0x000fe4000bf06100 */
[----:B------:R-:W-:Y:S01]  /*6440*/  @P2 LOP3.LUT R11, R11, 0x1, R8, 0x78, !PT ;  /* 0x000000010b0b2812 */ /* 0x000fe200078e7808 */
[----:B------:R-:W-:Y:S01]  /*6450*/  IMAD R15, R8, -0x3, R15 ;  /* 0xfffffffd080f7824 */ /* 0x000fe200078e020f */
[----:B------:R-:W-:-:S09]  /*6460*/  PRMT R7, RZ, 0x7610, R7 ;  /* 0x00007610ff077816 */ /* 0x000fd20000000007 */
[----:B------:R-:W-:Y:S05]  /*6470*/  @P0 BRA `(.L_x_119) ;  /* 0x0000000400480947 */ /* 0x000fea0003800000 */
[----:B------:R-:W0:Y:S01]  /*6480*/  S2R R17, SR_CTAID.X ;  /* 0x0000000000117919 */ /* 0x000e220000002500 */
[----:B------:R-:W-:Y:S01]  /*6490*/  ULDC.64 UR8, c[0x0][0x628] ;  /* 0x00018a0000087ab9 */ /* 0x000fe20000000a00 */
[----:B------:R-:W1:Y:S01]  /*64a0*/  LDC R18, c[0x0][0x144] ;  /* 0x00005100ff127b82 */ /* 0x000e620000000800 */
[----:B------:R-:W-:Y:S01]  /*64b0*/  ISETP.NE.U32.AND P0, PT, RZ, UR8, PT ;  /* 0x00000008ff007c0c */ /* 0x000fe2000bf05070 */
[----:B------:R-:W2:Y:S01]  /*64c0*/  S2R R12, SR_CTAID.Y ;  /* 0x00000000000c7919 */ /* 0x000ea20000002600 */
[----:B------:R-:W-:Y:S01]  /*64d0*/  ULDC UR10, c[0x0][0x150] ;  /* 0x00005400000a7ab9 */ /* 0x000fe20000000800 */
[----:B------:R-:W-:Y:S01]  /*64e0*/  ULDC UR11, c[0x0][0x630] ;  /* 0x00018c00000b7ab9 */ /* 0x000fe20000000800 */
[----:B------:R-:W-:Y:S01]  /*64f0*/  ISETP.NE.AND.EX P0, PT, RZ, UR9, PT, P0 ;  /* 0x00000009ff007c0c */ /* 0x000fe2000bf05300 */
[----:B------:R-:W-:Y:S01]  /*6500*/  IMAD.MOV.U32 R6, RZ, RZ, R4 ;  /* 0x000000ffff067224 */ /* 0x000fe200078e0004 */
[----:B0-----:R-:W-:-:S05]  /*6510*/  I2FP.F32.U32 R7, R17 ;  /* 0x0000001100077245 */ /* 0x001fca0000201000 */
[----:B------:R-:W-:Y:S01]  /*6520*/  FMUL R20, R7, UR10 ;  /* 0x0000000a07147c20 */ /* 0x000fe20008400000 */
[----:B------:R-:W-:-:S05]  /*6530*/  IMAD.MOV.U32 R7, RZ, RZ, R5 ;  /* 0x000000ffff077224 */ /* 0x000fca00078e0005 */
[----:B--2---:R-:W-:Y:S05]  /*6540*/  @!P0 BRA `(.L_x_120) ;  /* 0x0000000000288947 */ /* 0x004fea0003800000 */
[----:B------:R-:W-:Y:S02]  /*6550*/  ULDC UR10, c[0x0][0x634] ;  /* 0x00018d00000a7ab9 */ /* 0x000fe40000000800 */
[----:B------:R-:W-:-:S05]  /*6560*/  IADD3 R7, P0, R4, UR10, RZ ;  /* 0x0000000a04077c10 */ /* 0x000fca000ff1e0ff */
[----:B------:R-:W-:-:S04]  /*6570*/  IMAD.X R19, RZ, RZ, R5, P0 ;  /* 0x000000ffff137224 */ /* 0x000fc800000e0605 */
[----:B------:R-:W-:-:S04]  /*6580*/  IMAD.WIDE.U32 R8, R19, UR8, RZ ;  /* 0x0000000813087c25 */ /* 0x000fc8000f8e00ff */
[----:B------:R-:W-:-:S04]  /*6590*/  IMAD.WIDE.U32 R8, P0, R7, UR9, R8 ;  /* 0x0000000907087c25 */ /* 0x000fc8000f800008 */
[----:B------:R-:W-:-:S04]  /*65a0*/  IMAD.WIDE.U32 R6, R7, UR8, RZ ;  /* 0x0000000807067c25 */ /* 0x000fc8000f8e00ff */
[----:B------:R-:W-:Y:S01]  /*65b0*/  IMAD.MOV.U32 R6, RZ, RZ, R9 ;  /* 0x000000ffff067224 */ /* 0x000fe200078e0009 */
[----:B------:R-:W-:Y:S01]  /*65c0*/  IADD3 RZ, P1, R7, R8, RZ ;  /* 0x0000000807ff7210 */ /* 0x000fe20007f3e0ff */
[----:B------:R-:W-:-:S04]  /*65d0*/  IMAD.X R7, RZ, RZ, RZ, P0 ;  /* 0x000000ffff077224 */ /* 0x000fc800000e06ff */
[----:B------:R-:W-:-:S08]  /*65e0*/  IMAD.WIDE.U32.X R6, R19, UR9, R6, P1 ;  /* 0x0000000913067c25 */ /* 0x000fd000088e0406 */
.L_x_120:
[--C-:B------:R-:W-:Y:S01]  /*65f0*/  SHF.R.U64 R16, R6, UR11, R7.reuse ;  /* 0x0000000b06107c19 */ /* 0x100fe20008001207 */
[----:B------:R-:W0:Y:S01]  /*6600*/  F2I.U32.TRUNC.NTZ R20, R20 ;  /* 0x0000001400147305 */ /* 0x000e22000020f000 */
[----:B------:R-:W-:Y:S01]  /*6610*/  SHF.R.U32.HI R6, RZ, UR11, R7 ;  /* 0x0000000bff067c19 */ /* 0x000fe20008011607 */
[----:B------:R-:W-:Y:S01]  /*6620*/  ULDC.64 UR8, c[0x0][0x620] ;  /* 0x0001880000087ab9 */ /* 0x000fe20000000a00 */
[----:B------:R-:W-:Y:S01]  /*6630*/  IADD3 R9, P0, RZ, -R16, RZ ;  /* 0x80000010ff097210 */ /* 0x000fe20007f1e0ff */
[----:B------:R-:W-:Y:S01]  /*6640*/  ULDC.64 UR10, c[0x0][0x640] ;  /* 0x00019000000a7ab9 */ /* 0x000fe20000000a00 */
[----:B------:R-:W2:Y:S03]  /*6650*/  LDC R21, c[0x0][0x148] ;  /* 0x00005200ff157b82 */ /* 0x000ea60000000800 */
[----:B------:R-:W-:Y:S01]  /*6660*/  IMAD.X R6, RZ, RZ, ~R6, P0 ;  /* 0x000000ffff067224 */ /* 0x000fe200000e0e06 */
[----:B------:R-:W-:-:S03]  /*6670*/  ISETP.NE.U32.AND P0, PT, RZ, UR10, PT ;  /* 0x0000000aff007c0c */ /* 0x000fc6000bf05070 */
[----:B------:R-:W-:Y:S01]  /*6680*/  IMAD R8, R6, UR8, RZ ;  /* 0x0000000806087c24 */ /* 0x000fe2000f8e02ff */
[----:B------:R-:W-:Y:S01]  /*6690*/  ISETP.NE.AND.EX P0, PT, RZ, UR11, PT, P0 ;  /* 0x0000000bff007c0c */ /* 0x000fe2000bf05300 */
[----:B------:R-:W-:Y:S01]  /*66a0*/  IMAD.WIDE.U32 R6, R9, UR8, R4 ;  /* 0x0000000809067c25 */ /* 0x000fe2000f8e0004 */
[----:B------:R-:W-:-:S03]  /*66b0*/  ULDC UR8, c[0x0][0x618] ;  /* 0x0001860000087ab9 */ /* 0x000fc60000000800 */
[----:B------:R-:W-:Y:S01]  /*66c0*/  IMAD R9, R9, UR9, R8 ;  /* 0x0000000909097c24 */ /* 0x000fe2000f8e0208 */
[----:B------:R-:W-:Y:S01]  /*66d0*/  ULDC UR9, c[0x0][0x154] ;  /* 0x0000550000097ab9 */ /* 0x000fe20000000800 */
[----:B0-----:R-:W-:Y:S02]  /*66e0*/  IMAD.MOV R8, RZ, RZ, -R20 ;  /* 0x000000ffff087224 */ /* 0x001fe400078e0a14 */
[----:B------:R-:W-:Y:S02]  /*66f0*/  IMAD.IADD R7, R7, 0x1, R9 ;  /* 0x0000000107077824 */ /* 0x000fe400078e0209 */
[----:B-1----:R-:W-:Y:S01]  /*6700*/  IMAD R17, R18, R8, R17 ;  /* 0x0000000812117224 */ /* 0x002fe200078e0211 */
[----:B------:R-:W-:Y:S02]  /*6710*/  I2FP.F32.U32 R8, R12 ;  /* 0x0000000c00087245 */ /* 0x000fe40000201000 */
[--C-:B------:R-:W-:Y:S02]  /*6720*/  SHF.R.U64 R18, R6, UR8, R7.reuse ;  /* 0x0000000806127c19 */ /* 0x100fe40008001207 */
[----:B------:R-:W-:Y:S01]  /*6730*/  SHF.R.U32.HI R7, RZ, UR8, R7 ;  /* 0x00000008ff077c19 */ /* 0x000fe20008011607 */
[----:B------:R-:W-:Y:S01]  /*6740*/  FMUL R8, R8, UR9 ;  /* 0x0000000908087c20 */ /* 0x000fe20008400000 */
[----:B------:R-:W-:-:S02]  /*6750*/  ULDC UR8, c[0x0][0x608] ;  /* 0x0001820000087ab9 */ /* 0x000fc40000000800 */
[--C-:B------:R-:W-:Y:S01]  /*6760*/  SHF.R.U64 R20, R18, UR8, R7.reuse ;  /* 0x0000000812147c19 */ /* 0x100fe20008001207 */
[----:B------:R0:W1:Y:S01]  /*6770*/  F2I.U32.TRUNC.NTZ R22, R8 ;  /* 0x0000000800167305 */ /* 0x000062000020f000 */
[----:B------:R-:W-:Y:S01]  /*6780*/  SHF.R.U32.HI R7, RZ, UR8, R7 ;  /* 0x00000008ff077c19 */ /* 0x000fe20008011607 */
[----:B------:R-:W-:-:S03]  /*6790*/  ULDC UR8, c[0x0][0x658] ;  /* 0x0001960000087ab9 */ /* 0x000fc60000000800 */
[--C-:B------:R-:W-:Y:S02]  /*67a0*/  SHF.R.U64 R19, R20, UR8, R7.reuse ;  /* 0x0000000814137c19 */ /* 0x100fe40008001207 */
[----:B------:R-:W-:-:S03]  /*67b0*/  SHF.R.U32.HI R23, RZ, UR8, R7 ;  /* 0x00000008ff177c19 */ /* 0x000fc60008011607 */
[----:B------:R-:W-:Y:S02]  /*67c0*/  IMAD.MOV.U32 R6, RZ, RZ, R19 ;  /* 0x000000ffff067224 */ /* 0x000fe400078e0013 */
[----:B------:R-:W-:Y:S01]  /*67d0*/  IMAD.MOV.U32 R7, RZ, RZ, R23 ;  /* 0x000000ffff077224 */ /* 0x000fe200078e0017 */
[----:B0-----:R-:W-:Y:S06]  /*67e0*/  @!P0 BRA `(.L_x_121) ;  /* 0x0000000000288947 */ /* 0x001fec0003800000 */
        /* <DEDUP_REMOVED lines=10> */
.L_x_121:
[----:B------:R-:W-:Y:S01]  /*6890*/  ULDC UR8, c[0x0][0x648] ;  /* 0x0001920000087ab9 */ /* 0x000fe20000000800 */
[----:B-1----:R-:W-:Y:S01]  /*68a0*/  IMAD.MOV R22, RZ, RZ, -R22 ;  /* 0x000000ffff167224 */ /* 0x002fe200078e0a16 */
[----:B------:R-:W-:Y:S01]  /*68b0*/  SHF.R.U64 R7, R6, UR8, R7 ;  /* 0x0000000806077c19 */ /* 0x000fe20008001207 */
[----:B------:R-:W-:Y:S01]  /*68c0*/  ULDC UR8, c[0x0][0x638] ;  /* 0x00018e0000087ab9 */ /* 0x000fe20000000800 */
[----:B------:R-:W-:Y:S01]  /*68d0*/  LOP3.LUT R6, R20, UR13, RZ, 0xc0, !PT ;  /* 0x0000000d14067c12 */ /* 0x000fe2000f8ec0ff */
[----:B--2---:R-:W-:Y:S01]  /*68e0*/  @P4 IMAD R17, R21, R22, R12 ;  /* 0x0000001615114224 */ /* 0x004fe200078e020c */
[----:B------:R-:W-:Y:S01]  /*68f0*/  LOP3.LUT R18, R18, UR4, RZ, 0xc0, !PT ;  /* 0x0000000412127c12 */ /* 0x000fe2000f8ec0ff */
[----:B------:R-:W-:Y:S01]  /*6900*/  IMAD.MOV R8, RZ, RZ, -R7 ;  /* 0x000000ffff087224 */ /* 0x000fe200078e0a07 */
[----:B------:R-:W-:Y:S01]  /*6910*/  ULDC UR9, c[0x0][0x610] ;  /* 0x0001840000097ab9 */ /* 0x000fe20000000800 */
[----:B------:R-:W-:Y:S02]  /*6920*/  IMAD R6, R7, UR5, R6 ;  /* 0x0000000507067c24 */ /* 0x000fe4000f8e0206 */
[----:B------:R-:W-:Y:S01]  /*6930*/  IMAD R19, R8, UR8, R19 ;  /* 0x0000000808137c24 */ /* 0x000fe2000f8e0213 */
[----:B------:R-:W-:Y:S01]  /*6940*/  ULDC UR8, c[0x0][0x600] ;  /* 0x0001800000087ab9 */ /* 0x000fe20000000800 */
[----:B------:R-:W-:-:S02]  /*6950*/  IMAD R17, R6, UR9, R17 ;  /* 0x0000000906117c24 */ /* 0x000fc4000f8e0211 */
[----:B------:R-:W-:Y:S02]  /*6960*/  IMAD R6, R19, UR8, R18 ;  /* 0x0000000813067c24 */ /* 0x000fe4000f8e0212 */
[----:B------:R-:W-:-:S03]  /*6970*/  IMAD.MOV.U32 R7, RZ, RZ, 0x1 ;  /* 0x00000001ff077424 */ /* 0x000fc600078e00ff */
[----:B------:R-:W-:Y:S02]  /*6980*/  SEL R12, R6, R17, !P4 ;  /* 0x00000011060c7207 */ /* 0x000fe40006000000 */
[----:B------:R-:W-:-:S07]  /*6990*/  SEL R6, R17, R6, !P4 ;  /* 0x0000000611067207 */ /* 0x000fce0006000000 */
.L_x_119:
[----:B------:R-:W-:Y:S05]  /*69a0*/  BSYNC B1 ;  /* 0x0000000000017941 */ /* 0x000fea0003800000 */
.L_x_118:
[----:B------:R-:W-:-:S13]  /*69b0*/  LOP3.LUT P0, RZ, R7, 0xff, RZ, 0xc0, !PT ;  /* 0x000000ff07ff7812 */ /* 0x000fda000780c0ff */
[----:B------:R-:W-:Y:S05]  /*69c0*/  @P0 BRA `(.L_x_122) ;  /* 0xfffffff400400947 */ /* 0x000fea000383ffff */
[----:B------:R-:W-:Y:S05]  /*69d0*/  BSYNC B0 ;  /* 0x0000000000007941 */ /* 0x000fea0003800000 */
.L_x_111:
[----:B------:R-:W-:-:S03]  /*69e0*/  UMOV UR8, 0xffffffff ;  /* 0xffffffff00087882 */ /* 0x000fc60000000000 */
[----:B------:R-:W-:Y:S05]  /*69f0*/  BRA.DIV UR8, `(.L_x_123) ;  /* 0x0000000208f87947 */ /* 0x000fea000b800000 */
[----:B------:R-:W-:-:S13]  /*6a00*/  ELECT P0, URZ, PT ;  /* 0x00000000003f782f */ /* 0x000fda0003800000 */
.L_x_136:
[----:B------:R-:W-:Y:S04]  /*6a10*/  BSSY B0, `(.L_x_124) ;  /* 0x0000022000007945 */ /* 0x000fe80003800000 */
[----:B------:R-:W-:Y:S05]  /*6a20*/  @!P0 BRA `(.L_x_125) ;  /* 0x0000000000808947 */ /* 0x000fea0003800000 */
[----:B------:R-:W-:-:S04]  /*6a30*/  LOP3.LUT R2, R2, 0x2, RZ, 0xfc, !PT ;  /* 0x0000000202027812 */ /* 0x000fc800078efcff */
[----:B------:R-:W-:-:S13]  /*6a40*/  ISETP.NE.AND P0, PT, R2, 0x3, PT ;  /* 0x000000030200780c */ /* 0x000fda0003f05270 */
[----:B------:R-:W-:Y:S05]  /*6a50*/  @!P0 BRA `(.L_x_126) ;  /* 0x0000000000048947 */ /* 0x000fea0003800000 */
[----:B------:R-:W-:Y:S01]  /*6a60*/  BPT.TRAP 0x1 ;  /* 0x000000040000795c */ /* 0x000fe20000300000 */
.L_x_126:
[----:B------:R-:W0:Y:S01]  /*6a70*/  S2R R3, SR_CgaCtaId ;  /* 0x0000000000037919 */ /* 0x000e220000008800 */
[----:B------:R-:W-:-:S04]  /*6a80*/  MOV R0, 0x400 ;  /* 0x0000040000007802 */ /* 0x000fc80000000f00 */
[----:B0-----:R-:W-:Y:S02]  /*6a90*/  LEA R0, R3, R0, 0x18 ;  /* 0x0000000003007211 */ /* 0x001fe400078ec0ff */
[----:B------:R-:W-:-:S03]  /*6aa0*/  SHF.L.U32 R3, R11, 0x1f, RZ ;  /* 0x0000001f0b037819 */ /* 0x000fc600000006ff */
[----:B------:R-:W-:-:S04]  /*6ab0*/  VIADD R0, R0, 0x18 ;  /* 0x0000001800007836 */ /* 0x000fc80000000000 */
[C---:B------:R-:W-:Y:S02]  /*6ac0*/  IMAD R4, R15.reuse, 0x8, R0 ;  /* 0x000000080f047824 */ /* 0x040fe400078e0200 */
[----:B------:R-:W-:Y:S02]  /*6ad0*/  VIADD R15, R15, 0x1 ;  /* 0x000000010f0f7836 */ /* 0x000fe40000000000 */
[----:B------:R-:W0:Y:S03]  /*6ae0*/  SYNCS.PHASECHK.TRANS64.TRYWAIT P0, [R4+URZ], R3 ;  /* 0x00000003040075a7 */ /* 0x000e26000800017f */
[----:B------:R-:W-:-:S04]  /*6af0*/  ISETP.NE.AND P1, PT, R15, 0x3, PT ;  /* 0x000000030f00780c */ /* 0x000fc80003f25270 */
[----:B------:R-:W-:Y:S02]  /*6b00*/  SEL R2, RZ, 0x1, P1 ;  /* 0x00000001ff027807 */ /* 0x000fe40000800000 */
[----:B------:R-:W-:Y:S02]  /*6b10*/  SEL R15, R15, RZ, P1 ;  /* 0x000000ff0f0f7207 */ /* 0x000fe40000800000 */
[----:B------:R-:W-:-:S03]  /*6b20*/  LOP3.LUT R11, R11, R2, RZ, 0x3c, !PT ;  /* 0x000000020b0b7212 */ /* 0x000fc600078e3cff */
[----:B------:R-:W-:Y:S01]  /*6b30*/  IMAD R6, R15, 0x8, R0 ;  /* 0x000000080f067824 */ /* 0x000fe200078e0200 */
[----:B------:R-:W-:Y:S01]  /*6b40*/  SHF.L.U32 R5, R11, 0x1f, RZ ;  /* 0x0000001f0b057819 */ /* 0x000fe200000006ff */
[----:B0-----:R-:W-:Y:S06]  /*6b50*/  @!P0 BRA `(.L_x_127) ;  /* 0x0000000000c08947 */ /* 0x001fec0003800000 */
.L_x_137:
[----:B------:R-:W1:Y:S01]  /*6b60*/  SYNCS.PHASECHK.TRANS64.TRYWAIT P0, [R6+URZ], R5 ;  /* 0x00000005060075a7 */ /* 0x000e62000800017f */
[----:B------:R-:W-:-:S05]  /*6b70*/  VIADD R2, R15, 0x1 ;  /* 0x000000010f027836 */ /* 0x000fca0000000000 */
[----:B------:R-:W-:-:S04]  /*6b80*/  ISETP.NE.AND P1, PT, R2, 0x3, PT ;  /* 0x000000030200780c */ /* 0x000fc80003f25270 */
[----:B0-----:R-:W-:Y:S02]  /*6b90*/  SEL R4, RZ, 0x1, P1 ;  /* 0x00000001ff047807 */ /* 0x001fe40000800000 */
[----:B------:R-:W-:Y:S02]  /*6ba0*/  SEL R3, R2, RZ, P1 ;  /* 0x000000ff02037207 */ /* 0x000fe40000800000 */
[----:B------:R-:W-:Y:S01]  /*6bb0*/  LOP3.LUT R4, R11, R4, RZ, 0x3c, !PT ;  /* 0x000000040b047212 */ /* 0x000fe200078e3cff */
[----:B-1----:R-:W-:Y:S06]  /*6bc0*/  @!P0 BRA `(.L_x_128) ;  /* 0x0000000000b88947 */ /* 0x002fec0003800000 */
.L_x_138:
[----:B------:R-:W-:Y:S01]  /*6bd0*/  IMAD R3, R3, 0x8, R0 ;  /* 0x0000000803037824 */ /* 0x000fe200078e0200 */
[----:B------:R-:W-:-:S07]  /*6be0*/  SHF.L.U32 R0, R4, 0x1f, RZ ;  /* 0x0000001f04007819 */ /* 0x000fce00000006ff */
.L_x_129:
[----:B-1----:R1:W2:Y:S02]  /*6bf0*/  SYNCS.PHASECHK.TRANS64.TRYWAIT P0, [R3+URZ], R0 ;  /* 0x00000000030075a7 */ /* 0x0022a4000800017f */
[----:B--2---:R-:W-:Y:S05]  /*6c00*/  @!P0 NANOSLEEP.SYNCS 0x989680 ;  /* 0x009896800000895d */ /* 0x004fea0003900000 */
[----:B------:R-:W2:Y:S02]  /*6c10*/  @!P0 SYNCS.PHASECHK.TRANS64 P0, [R3+URZ], R0 ;  /* 0x00000000030085a7 */ /* 0x000ea4000800007f */
[----:B--2---:R-:W-:Y:S05]  /*6c20*/  @!P0 BRA `(.L_x_129) ;  /* 0xfffffffc00f08947 */ /* 0x004fea000383ffff */
.L_x_125:
[----:B------:R-:W-:Y:S05]  /*6c30*/  BSYNC B0 ;  /* 0x0000000000007941 */ /* 0x000fea0003800000 */
.L_x_124:
[----:B------:R-:W-:Y:S05]  /*6c40*/  EXIT ;  /* 0x000000000000794d */ /* 0x000fea0003800000 */
.L_x_21:
[----:B-1----:R-:W-:-:S04]  /*6c50*/  IMAD.U32 R9, RZ, RZ, UR6 ;  /* 0x00000006ff097e24 */ /* 0x002fc8000f8e00ff */
[----:B------:R1:W3:Y:S03]  /*6c60*/  SYNCS.PHASECHK.TRANS64.TRYWAIT P0, [R9+URZ], R8 ;  /* 0x00000008090075a7 */ /* 0x0002e6000800017f */
[----:B---3--:R-:W-:Y:S05]  /*6c70*/  @!P0 NANOSLEEP.SYNCS 0x989680 ;  /* 0x009896800000895d */ /* 0x008fea0003900000 */
[----:B------:R-:W3:Y:S02]  /*6c80*/  @!P0 SYNCS.PHASECHK.TRANS64 P0, [R9+URZ], R8 ;  /* 0x00000008090085a7 */ /* 0x000ee4000800007f */
[----:B---3--:R-:W-:Y:S05]  /*6c90*/  @!P0 BRA `(.L_x_21) ;  /* 0xfffffffc00ec8947 */ /* 0x008fea000383ffff */
[----:B------:R-:W-:Y:S05]  /*6ca0*/  BRA `(.L_x_20) ;  /* 0xffffffa8004c7947 */ /* 0x000fea000383ffff */
.L_x_27:
[----:B-1----:R-:W-:-:S04]  /*6cb0*/  IMAD.U32 R11, RZ, RZ, UR12 ;  /* 0x0000000cff0b7e24 */ /* 0x002fc8000f8e00ff */
[----:B------:R1:W3:Y:S03]  /*6cc0*/  SYNCS.PHASECHK.TRANS64.TRYWAIT P0, [R11+URZ], R10 ;  /* 0x0000000a0b0075a7 */ /* 0x0002e6000800017f */
[----:B---3--:R-:W-:Y:S05]  /*6cd0*/  @!P0 NANOSLEEP.SYNCS 0x989680 ;  /* 0x009896800000895d */ /* 0x008fea0003900000 */
[----:B------:R-:W3:Y:S02]  /*6ce0*/  @!P0 SYNCS.PHASECHK.TRANS64 P0, [R11+URZ], R10 ;  /* 0x0000000a0b0085a7 */ /* 0x000ee4000800007f */
[----:B---3--:R-:W-:Y:S05]  /*6cf0*/  @!P0 BRA `(.L_x_27) ;  /* 0xfffffffc00ec8947 */ /* 0x008fea000383ffff */
[----:B------:R-:W-:Y:S05]  /*6d00*/  BRA `(.L_x_26) ;  /* 0xffffffb000047947 */ /* 0x000fea000383ffff */
.L_x_112:
[----:B------:R-:W-:Y:S01]  /*6d10*/  BSSY B1, `(.L_x_130) ;  /* 0x0000006000017945 */ /* 0x000fe20003800000 */
[----:B------:R-:W-:-:S07]  /*6d20*/  IMAD.MOV.U32 R7, RZ, RZ, -0x1 ;  /* 0xffffffffff077424 */ /* 0x000fce00078e00ff */
[----:B------:R-:W-:Y:S05]  /*6d30*/  WARPSYNC.COLLECTIVE R7, `(.L_x_131) ;  /* 0x00000000070c7348 */ /* 0x000fea0003c00000 */
[----:B------:R-:W-:Y:S02]  /*6d40*/  ELECT P0, UR62, PT ;  /* 0x00000000003e782f */ /* 0x000fe40003800000 */
[----:B------:R-:W-:Y:S01]  /*6d50*/  MOV R7, UR62 ;  /* 0x0000003e00077c02 */ /* 0x000fe20008000f00 */
[----:B------:R-:W-:Y:S10]  /*6d60*/  ENDCOLLECTIVE ;  /* 0x000000000000791b */ /* 0x000ff40003800000 */
.L_x_131:
[----:B------:R-:W-:Y:S05]  /*6d70*/  BSYNC B1 ;  /* 0x0000000000017941 */ /* 0x000fea0003800000 */
.L_x_130:
[----:B------:R-:W-:Y:S05]  /*6d80*/  BRA `(.L_x_132) ;  /* 0xfffffff0005c7947 */ /* 0x000fea000383ffff */
.L_x_115:
[----:B-1----:R1:W2:Y:S02]  /*6d90*/  SYNCS.PHASECHK.TRANS64.TRYWAIT P0, [R20+URZ+0x18], R9 ;  /* 0x00001809140075a7 */ /* 0x0022a4000800017f */
[----:B--2---:R-:W-:Y:S05]  /*6da0*/  @!P0 NANOSLEEP.SYNCS 0x989680 ;  /* 0x009896800000895d */ /* 0x004fea0003900000 */
[----:B------:R-:W2:Y:S02]  /*6db0*/  @!P0 SYNCS.PHASECHK.TRANS64 P0, [R20+URZ+0x18], R9 ;  /* 0x00001809140085a7 */ /* 0x000ea4000800007f */
[----:B--2---:R-:W-:Y:S05]  /*6dc0*/  @!P0 BRA `(.L_x_115) ;  /* 0xfffffffc00f08947 */ /* 0x004fea000383ffff */
[----:B------:R-:W-:Y:S05]  /*6dd0*/  BRA `(.L_x_133) ;  /* 0xfffffff000987947 */ /* 0x000fea000383ffff */
.L_x_123:
[----:B------:R-:W-:Y:S01]  /*6de0*/  BSSY B0, `(.L_x_134) ;  /* 0x0000006000007945 */ /* 0x000fe20003800000 */
[----:B------:R-:W-:-:S07]  /*6df0*/  IMAD.MOV.U32 R7, RZ, RZ, -0x1 ;  /* 0xffffffffff077424 */ /* 0x000fce00078e00ff */
[----:B------:R-:W-:Y:S05]  /*6e00*/  WARPSYNC.COLLECTIVE R7, `(.L_x_135) ;  /* 0x00000000070c7348 */ /* 0x000fea0003c00000 */
[----:B------:R-:W-:Y:S02]  /*6e10*/  ELECT P0, UR62, PT ;  /* 0x00000000003e782f */ /* 0x000fe40003800000 */
[----:B------:R-:W-:Y:S01]  /*6e20*/  MOV R7, UR62 ;  /* 0x0000003e00077c02 */ /* 0x000fe20008000f00 */
[----:B------:R-:W-:Y:S10]  /*6e30*/  ENDCOLLECTIVE ;  /* 0x000000000000791b */ /* 0x000ff40003800000 */
.L_x_135:
[----:B------:R-:W-:Y:S05]  /*6e40*/  BSYNC B0 ;  /* 0x0000000000007941 */ /* 0x000fea0003800000 */
.L_x_134:
[----:B------:R-:W-:Y:S05]  /*6e50*/  BRA `(.L_x_136) ;  /* 0xfffffff800ec7947 */ /* 0x000fea000383ffff */
.L_x_127:
[----:B0-----:R0:W1:Y:S02]  /*6e60*/  SYNCS.PHASECHK.TRANS64.TRYWAIT P0, [R4+URZ], R3 ;  /* 0x00000003040075a7 */ /* 0x001064000800017f */
[----:B-1----:R-:W-:Y:S05]  /*6e70*/  @!P0 NANOSLEEP.SYNCS 0x989680 ;  /* 0x009896800000895d */ /* 0x002fea0003900000 */
[----:B------:R-:W1:Y:S02]  /*6e80*/  @!P0 SYNCS.PHASECHK.TRANS64 P0, [R4+URZ], R3 ;  /* 0x00000003040085a7 */ /* 0x000e64000800007f */
[----:B-1----:R-:W-:Y:S05]  /*6e90*/  @!P0 BRA `(.L_x_127) ;  /* 0xfffffffc00f08947 */ /* 0x002fea000383ffff */
[----:B------:R-:W-:Y:S05]  /*6ea0*/  BRA `(.L_x_137) ;  /* 0xfffffffc002c7947 */ /* 0x000fea000383ffff */
.L_x_128:
[----:B0-----:R0:W1:Y:S02]  /*6eb0*/  SYNCS.PHASECHK.TRANS64.TRYWAIT P0, [R6+URZ], R5 ;  /* 0x00000005060075a7 */ /* 0x001064000800017f */
[----:B-1----:R-:W-:Y:S05]  /*6ec0*/  @!P0 NANOSLEEP.SYNCS 0x989680 ;  /* 0x009896800000895d */ /* 0x002fea0003900000 */
[----:B------:R-:W1:Y:S02]  /*6ed0*/  @!P0 SYNCS.PHASECHK.TRANS64 P0, [R6+URZ], R5 ;  /* 0x00000005060085a7 */ /* 0x000e64000800007f */
[----:B-1----:R-:W-:Y:S05]  /*6ee0*/  @!P0 BRA `(.L_x_128) ;  /* 0xfffffffc00f08947 */ /* 0x002fea000383ffff */
[----:B------:R-:W-:Y:S05]  /*6ef0*/  BRA `(.L_x_138) ;  /* 0xfffffffc00347947 */ /* 0x000fea000383ffff */
.L_x_139:
[----:B------:R-:W-:-:S00]  /*6f00*/  BRA `(.L_x_139) ;  /* 0xfffffffc00fc7947 */ /* 0x000fc0000383ffff */
[----:B------:R-:W-:-:S00]  /*6f10*/  NOP ;  /* 0x0000000000007918 */ /* 0x000fc00000000000 */
        /* <DEDUP_REMOVED lines=14> */
.L_x_140:


//--------------------- .nv.shared._ZN7cutlass13device_kernelINS_4gemm6kernel13GemmUniversalIN4cute5tupleIJiiiiEEENS1_10collective13CollectiveMmaINS1_37MainloopSm90TmaGmmaWarpSpecializedFP8ILi3ENS5_IJNS4_1CILi2EEESB_NSA_ILi1EEEEEENS1_35KernelTmaWarpSpecializedCooperativeEEENS5_IJNSA_ILi128EEENSA_ILi64EEESG_EEENS_12float_e4m3_tENS5_IJlSC_lEEESJ_SK_NS4_8TiledMMAINS4_8MMA_AtomIJNS4_4SM904GMMA30MMA_64x64x32_F32E4M3E4M3_SS_TNILNSO_7ScaleInE1ELSQ_1EEEEEENS4_6LayoutINS5_IJSB_SC_SC_EEENS5_IJSC_NSA_ILi0EEESV_EEEEENS5_IJNS4_10UnderscoreESY_SY_EEEEENS4_23SM90_TMA_LOAD_MULTICASTENS4_14ComposedLayoutINS4_7SwizzleILi3ELi4ELi3EEENS4_18smem_ptr_flag_bitsILi8EEENST_INS5_IJNSA_ILi8EEESG_EEENS5_IJSG_SC_EEEEEEEvNS4_8identityES11_S1B_vS1C_EENS_8epilogue10collective6detail29Sm90TmaWarpSpecializedAdapterINS1F_15DefaultEpilogueISJ_SK_SK_NS1E_6thread17LinearCombinationISJ_Li1EffLNS1J_9ScaleType4KindE0ELNS_15FloatRoundStyleE2ESJ_EENS1_15EpilogueDefaultEEEEEvvEEEEvNT_6ParamsE --------------------------
	.section	.nv.shared._ZN7cutlass13device_kernelINS_4gemm6kernel13GemmUniversalIN4cute5tupleIJiiiiEEENS1_10collective13CollectiveMmaINS1_37MainloopSm90TmaGmmaWarpSpecializedFP8ILi3ENS5_IJNS4_1CILi2EEESB_NSA_ILi1EEEEEENS1_35KernelTmaWarpSpecializedCooperativeEEENS5_IJNSA_ILi128EEENSA_ILi64EEESG_EEENS_12float_e4m3_tENS5_IJlSC_lEEESJ_SK_NS4_8TiledMMAINS4_8MMA_AtomIJNS4_4SM904GMMA30MMA_64x64x32_F32E4M3E4M3_SS_TNILNSO_7ScaleInE1ELSQ_1EEEEEENS4_6LayoutINS5_IJSB_SC_SC_EEENS5_IJSC_NSA_ILi0EEESV_EEEEENS5_IJNS4_10UnderscoreESY_SY_EEEEENS4_23SM90_TMA_LOAD_MULTICASTENS4_14ComposedLayoutINS4_7SwizzleILi3ELi4ELi3EEENS4_18smem_ptr_flag_bitsILi8EEENST_INS5_IJNSA_ILi8EEESG_EEENS5_IJSG_SC_EEEEEEEvNS4_8identityES11_S1B_vS1C_EENS_8epilogue10collective6detail29Sm90TmaWarpSpecializedAdapterINS1F_15DefaultEpilogueISJ_SK_SK_NS1E_6thread17LinearCombinationISJ_Li1EffLNS1J_9ScaleType4KindE0ELNS_15FloatRoundStyleE2ESJ_EENS1_15EpilogueDefaultEEEEEvvEEEEvNT_6ParamsE,"aw",@nobits
	.sectionflags	@""
	.align	16
	.zero		1024


//--------------------- .nv.shared.reserved.0     --------------------------
	.section	.nv.shared.reserved.0,"aw",@nobits
	.weak		__nv_reservedSMEM_offset_0_alias
	.size		__nv_reservedSMEM_offset_0_alias, 0, 0
	.other		__nv_reservedSMEM_offset_0_alias,@"STO_CUDA_RESERVED_SHARED STV_DEFAULT"
__nv_reservedSMEM_offset_0_alias:
	.zero		0


//--------------------- .nv.global                --------------------------
	.section	.nv.global,"aw",@nobits
.nv.global:
	.type		_ZN39_INTERNAL_5432acf5_4_k_cu_4de83273_53604cute1_E,@object
	.size		_ZN39_INTERNAL_5432acf5_4_k_cu_4de83273_53604cute1_E,(_ZN39_INTERNAL_5432acf5_4_k_cu_4de83273_53604cuda3std3__45__cpo6cbeginE - _ZN39_INTERNAL_5432acf5_4_k_cu_4de83273_53604cute1_E)
_ZN39_INTERNAL_5432acf5_4_k_cu_4de83273_53604cute1_E:
	.zero		1
	.type		_ZN39_INTERNAL_5432acf5_4_k_cu_4de83273_53604cuda3std3__45__cpo6cbeginE,@object
	.size		_ZN39_INTERNAL_5432acf5_4_k_cu_4de83273_53604cuda3std3__45__cpo6cbeginE,(_ZN39_INTERNAL_5432acf5_4_k_cu_4de83273_53604cuda3std3__48in_placeE - _ZN39_INTERNAL_5432acf5_4_k_cu_4de83273_53604cuda3std3__45__cpo6cbeginE)
_ZN39_INTERNAL_5432acf5_4_k_cu_4de83273_53604cuda3std3__45__cpo6cbeginE:
	.zero		1
	.type		_ZN39_INTERNAL_5432acf5_4_k_cu_4de83273_53604cuda3std3__48in_placeE,@object
	.size		_ZN39_INTERNAL_5432acf5_4_k_cu_4de83273_53604cuda3std3__48in_placeE,(_ZN39_INTERNAL_5432acf5_4_k_cu_4de83273_53604cuda3std6ranges3__45__cpo9iter_moveE - _ZN39_INTERNAL_5432acf5_4_k_cu_4de83273_53604cuda3std3__48in_placeE)
_ZN39_INTERNAL_5432acf5_4_k_cu_4de83273_53604cuda3std3__48in_placeE:
	.zero		1
	.type		_ZN39_INTERNAL_5432acf5_4_k_cu_4de83273_53604cuda3std6ranges3__45__cpo9iter_moveE,@object
	.size		_ZN39_INTERNAL_5432acf5_4_k_cu_4de83273_53604cuda3std6ranges3__45__cpo9iter_moveE,(_ZN39_INTERNAL_5432acf5_4_k_cu_4de83273_53604cuda3std3__45__cpo5beginE - _ZN39_INTERNAL_5432acf5_4_k_cu_4de83273_53604cuda3std6ranges3__45__cpo9iter_moveE)
_ZN39_INTERNAL_5432acf5_4_k_cu_4de83273_53604cuda3std6ranges3__45__cpo9iter_moveE:
	.zero		1
	.type		_ZN39_INTERNAL_5432acf5_4_k_cu_4de83273_53604cuda3std3__45__cpo5beginE,@object
	.size		_ZN39_INTERNAL_5432acf5_4_k_cu_4de83273_53604cuda3std3__45__cpo5beginE,(_ZN39_INTERNAL_5432acf5_4_k_cu_4de83273_53604cuda3std3__441_GLOBAL__N__5432acf5_4_k_cu_4de83273_53606ignoreE - _ZN39_INTERNAL_5432acf5_4_k_cu_4de83273_53604cuda3std3__45__cpo5beginE)
_ZN39_INTERNAL_5432acf5_4_k_cu_4de83273_53604cuda3std3__45__cpo5beginE:
	.zero		1
	.type		_ZN39_INTERNAL_5432acf5_4_k_cu_4de83273_53604cuda3std3__441_GLOBAL__N__5432acf5_4_k_cu_4de83273_53606ignoreE,@object
	.size		_ZN39_INTERNAL_5432acf5_4_k_cu_4de83273_53604cuda3std3__441_GLOBAL__N__5432acf5_4_k_cu_4de83273_53606ignoreE,(_ZN39_INTERNAL_5432acf5_4_k_cu_4de83273_53604cute7productE - _ZN39_INTERNAL_5432acf5_4_k_cu_4de83273_53604cuda3std3__441_GLOBAL__N__5432acf5_4_k_cu_4de83273_53606ignoreE)
_ZN39_INTERNAL_5432acf5_4_k_cu_4de83273_53604cuda3std3__441_GLOBAL__N__5432acf5_4_k_cu_4de83273_53606ignoreE:
	.zero		1
	.type		_ZN39_INTERNAL_5432acf5_4_k_cu_4de83273_53604cute7productE,@object
	.size		_ZN39_INTERNAL_5432acf5_4_k_cu_4de83273_53604cute7productE,(_ZN39_INTERNAL_5432acf5_4_k_cu_4de83273_53604cuda3std3__45__cpo3endE - _ZN39_INTERNAL_5432acf5_4_k_cu_4de83273_53604cute7productE)
_ZN39_INTERNAL_5432acf5_4_k_cu_4de83273_53604cute7productE:
	.zero		1
	.type		_ZN39_INTERNAL_5432acf5_4_k_cu_4de83273_53604cuda3std3__45__cpo3endE,@object
	.size		_ZN39_INTERNAL_5432acf5_4_k_cu_4de83273_53604cuda3std3__45__cpo3endE,(_ZN39_INTERNAL_5432acf5_4_k_cu_4de83273_53604cuda3std3__419piecewise_constructE - _ZN39_INTERNAL_5432acf5_4_k_cu_4de83273_53604cuda3std3__45__cpo3endE)
_ZN39_INTERNAL_5432acf5_4_k_cu_4de83273_53604cuda3std3__45__cpo3endE:
	.zero		1
	.type		_ZN39_INTERNAL_5432acf5_4_k_cu_4de83273_53604cuda3std3__419piecewise_constructE,@object
	.size		_ZN39_INTERNAL_5432acf5_4_k_cu_4de83273_53604cuda3std3__419piecewise_constructE,(_ZN39_INTERNAL_5432acf5_4_k_cu_4de83273_53604cuda3std3__45__cpo4cendE - _ZN39_INTERNAL_5432acf5_4_k_cu_4de83273_53604cuda3std3__419piecewise_constructE)
_ZN39_INTERNAL_5432acf5_4_k_cu_4de83273_53604cuda3std3__419piecewise_constructE:
	.zero		1
	.type		_ZN39_INTERNAL_5432acf5_4_k_cu_4de83273_53604cuda3std3__45__cpo4cendE,@object
	.size		_ZN39_INTERNAL_5432acf5_4_k_cu_4de83273_53604cuda3std3__45__cpo4cendE,(_ZN39_INTERNAL_5432acf5_4_k_cu_4de83273_53604cuda3std6ranges3__45__cpo4swapE - _ZN39_INTERNAL_5432acf5_4_k_cu_4de83273_53604cuda3std3__45__cpo4cendE)
_ZN39_INTERNAL_5432acf5_4_k_cu_4de83273_53604cuda3std3__45__cpo4cendE:
	.zero		1
	.type		_ZN39_INTERNAL_5432acf5_4_k_cu_4de83273_53604cuda3std6ranges3__45__cpo4swapE,@object
	.size		_ZN39_INTERNAL_5432acf5_4_k_cu_4de83273_53604cuda3std6ranges3__45__cpo4swapE,(.L_7 - _ZN39_INTERNAL_5432acf5_4_k_cu_4de83273_53604cuda3std6ranges3__45__cpo4swapE)
_ZN39_INTERNAL_5432acf5_4_k_cu_4de83273_53604cuda3std6ranges3__45__cpo4swapE:
	.zero		1
.L_7:


//--------------------- .nv.constant0._ZN7cutlass13device_kernelINS_4gemm6kernel13GemmUniversalIN4cute5tupleIJiiiiEEENS1_10collective13CollectiveMmaINS1_37MainloopSm90TmaGmmaWarpSpecializedFP8ILi3ENS5_IJNS4_1CILi2EEESB_NSA_ILi1EEEEEENS1_35KernelTmaWarpSpecializedCooperativeEEENS5_IJNSA_ILi128EEENSA_ILi64EEESG_EEENS_12float_e4m3_tENS5_IJlSC_lEEESJ_SK_NS4_8TiledMMAINS4_8MMA_AtomIJNS4_4SM904GMMA30MMA_64x64x32_F32E4M3E4M3_SS_TNILNSO_7ScaleInE1ELSQ_1EEEEEENS4_6LayoutINS5_IJSB_SC_SC_EEENS5_IJSC_NSA_ILi0EEESV_EEEEENS5_IJNS4_10UnderscoreESY_SY_EEEEENS4_23SM90_TMA_LOAD_MULTICASTENS4_14ComposedLayoutINS4_7SwizzleILi3ELi4ELi3EEENS4_18smem_ptr_flag_bitsILi8EEENST_INS5_IJNSA_ILi8EEESG_EEENS5_IJSG_SC_EEEEEEEvNS4_8identityES11_S1B_vS1C_EENS_8epilogue10collective6detail29Sm90TmaWarpSpecializedAdapterINS1F_15DefaultEpilogueISJ_SK_SK_NS1E_6thread17LinearCombinationISJ_Li1EffLNS1J_9ScaleType4KindE0ELNS_15FloatRoundStyleE2ESJ_EENS1_15EpilogueDefaultEEEEEvvEEEEvNT_6ParamsE --------------------------
	.section	.nv.constant0._ZN7cutlass13device_kernelINS_4gemm6kernel13GemmUniversalIN4cute5tupleIJiiiiEEENS1_10collective13CollectiveMmaINS1_37MainloopSm90TmaGmmaWarpSpecializedFP8ILi3ENS5_IJNS4_1CILi2EEESB_NSA_ILi1EEEEEENS1_35KernelTmaWarpSpecializedCooperativeEEENS5_IJNSA_ILi128EEENSA_ILi64EEESG_EEENS_12float_e4m3_tENS5_IJlSC_lEEESJ_SK_NS4_8TiledMMAINS4_8MMA_AtomIJNS4_4SM904GMMA30MMA_64x64x32_F32E4M3E4M3_SS_TNILNSO_7ScaleInE1ELSQ_1EEEEEENS4_6LayoutINS5_IJSB_SC_SC_EEENS5_IJSC_NSA_ILi0EEESV_EEEEENS5_IJNS4_10UnderscoreESY_SY_EEEEENS4_23SM90_TMA_LOAD_MULTICASTENS4_14ComposedLayoutINS4_7SwizzleILi3ELi4ELi3EEENS4_18smem_ptr_flag_bitsILi8EEENST_INS5_IJNSA_ILi8EEESG_EEENS5_IJSG_SC_EEEEEEEvNS4_8identityES11_S1B_vS1C_EENS_8epilogue10collective6detail29Sm90TmaWarpSpecializedAdapterINS1F_15DefaultEpilogueISJ_SK_SK_NS1E_6thread17LinearCombinationISJ_Li1EffLNS1J_9ScaleType4KindE0ELNS_15FloatRoundStyleE2ESJ_EENS1_15EpilogueDefaultEEEEEvvEEEEvNT_6ParamsE,"a",@progbits
	.sectionflags	@""
	.align	4
.nv.constant0._ZN7cutlass13device_kernelINS_4gemm6kernel13GemmUniversalIN4cute5tupleIJiiiiEEENS1_10collective13CollectiveMmaINS1_37MainloopSm90TmaGmmaWarpSpecializedFP8ILi3ENS5_IJNS4_1CILi2EEESB_NSA_ILi1EEEEEENS1_35KernelTmaWarpSpecializedCooperativeEEENS5_IJNSA_ILi128EEENSA_ILi64EEESG_EEENS_12float_e4m3_tENS5_IJlSC_lEEESJ_SK_NS4_8TiledMMAINS4_8MMA_AtomIJNS4_4SM904GMMA30MMA_64x64x32_F32E4M3E4M3_SS_TNILNSO_7ScaleInE1ELSQ_1EEEEEENS4_6LayoutINS5_IJSB_SC_SC_EEENS5_IJSC_NSA_ILi0EEESV_EEEEENS5_IJNS4_10UnderscoreESY_SY_EEEEENS4_23SM90_TMA_LOAD_MULTICASTENS4_14ComposedLayoutINS4_7SwizzleILi3ELi4ELi3EEENS4_18smem_ptr_flag_bitsILi8EEENST_INS5_IJNSA_ILi8EEESG_EEENS5_IJSG_SC_EEEEEEEvNS4_8identityES11_S1B_vS1C_EENS_8epilogue10collective6detail29Sm90TmaWarpSpecializedAdapterINS1F_15DefaultEpilogueISJ_SK_SK_NS1E_6thread17LinearCombinationISJ_Li1EffLNS1J_9ScaleType4KindE0ELNS_15FloatRoundStyleE2ESJ_EENS1_15EpilogueDefaultEEEEEvvEEEEvNT_6ParamsE:
	.zero		1664


//--------------------- SYMBOLS --------------------------

	.type		.nv.reservedSmem.offset0,@object
	.size		.nv.reservedSmem.offset0,0x4
